//
// Generated by NVIDIA NVVM Compiler
//
// Compiler Build ID: CL-36424714
// Cuda compilation tools, release 13.0, V13.0.88
// Based on NVVM 20.0.0
//

.version 9.0
.target sm_100
.address_size 64

	// .globl	_Z8MatrixOpPiS_S_ii9operation11method_type

.visible .entry _Z8MatrixOpPiS_S_ii9operation11method_type(
	.param .u64 .ptr .align 1 _Z8MatrixOpPiS_S_ii9operation11method_type_param_0,
	.param .u64 .ptr .align 1 _Z8MatrixOpPiS_S_ii9operation11method_type_param_1,
	.param .u64 .ptr .align 1 _Z8MatrixOpPiS_S_ii9operation11method_type_param_2,
	.param .u32 _Z8MatrixOpPiS_S_ii9operation11method_type_param_3,
	.param .u32 _Z8MatrixOpPiS_S_ii9operation11method_type_param_4,
	.param .u32 _Z8MatrixOpPiS_S_ii9operation11method_type_param_5,
	.param .u32 _Z8MatrixOpPiS_S_ii9operation11method_type_param_6
)
{
	.reg .pred 	%p<69>;
	.reg .b32 	%r<471>;
	.reg .b64 	%rd<259>;

	ld.param.u64 	%rd16, [_Z8MatrixOpPiS_S_ii9operation11method_type_param_0];
	ld.param.u64 	%rd17, [_Z8MatrixOpPiS_S_ii9operation11method_type_param_1];
	ld.param.u64 	%rd18, [_Z8MatrixOpPiS_S_ii9operation11method_type_param_2];
	ld.param.u32 	%r128, [_Z8MatrixOpPiS_S_ii9operation11method_type_param_3];
	ld.param.u32 	%r129, [_Z8MatrixOpPiS_S_ii9operation11method_type_param_4];
	ld.param.u32 	%r130, [_Z8MatrixOpPiS_S_ii9operation11method_type_param_5];
	ld.param.u32 	%r131, [_Z8MatrixOpPiS_S_ii9operation11method_type_param_6];
	cvta.to.global.u64 	%rd1, %rd17;
	cvta.to.global.u64 	%rd2, %rd16;
	cvta.to.global.u64 	%rd3, %rd18;
	mov.u32 	%r132, %ntid.y;
	mov.u32 	%r133, %ctaid.y;
	mov.u32 	%r134, %tid.y;
	mad.lo.s32 	%r1, %r132, %r133, %r134;
	mov.u32 	%r135, %ntid.x;
	mov.u32 	%r136, %ctaid.x;
	mov.u32 	%r137, %tid.x;
	mad.lo.s32 	%r2, %r135, %r136, %r137;
	setp.eq.s32 	%p1, %r131, 2;
	@%p1 bra 	$L__BB0_69;
	setp.eq.s32 	%p2, %r131, 1;
	@%p2 bra 	$L__BB0_30;
	setp.ne.s32 	%p3, %r131, 0;
	@%p3 bra 	$L__BB0_85;
	setp.ge.s32 	%p48, %r1, %r128;
	setp.lt.s32 	%p49, %r129, 1;
	or.pred  	%p50, %p48, %p49;
	@%p50 bra 	$L__BB0_85;
	mul.lo.s32 	%r3, %r129, %r1;
	setp.eq.s32 	%p51, %r130, 1;
	@%p51 bra 	$L__BB0_17;
	setp.ne.s32 	%p52, %r130, 0;
	@%p52 bra 	$L__BB0_85;
	add.s32 	%r374, %r129, -1;
	and.b32  	%r4, %r129, 7;
	setp.lt.u32 	%p61, %r374, 7;
	mov.b32 	%r426, 0;
	@%p61 bra 	$L__BB0_9;
	and.b32  	%r426, %r129, 2147483640;
	neg.s32 	%r424, %r426;
	mul.wide.u32 	%rd228, %r3, 4;
	add.s64 	%rd229, %rd228, 16;
	add.s64 	%rd258, %rd2, %rd229;
	add.s64 	%rd257, %rd1, %rd229;
	add.s64 	%rd256, %rd3, %rd229;
$L__BB0_8:
	.pragma "nounroll";
	ld.global.u32 	%r375, [%rd258+-16];
	ld.global.u32 	%r376, [%rd257+-16];
	add.s32 	%r377, %r376, %r375;
	st.global.u32 	[%rd256+-16], %r377;
	ld.global.u32 	%r378, [%rd258+-12];
	ld.global.u32 	%r379, [%rd257+-12];
	add.s32 	%r380, %r379, %r378;
	st.global.u32 	[%rd256+-12], %r380;
	ld.global.u32 	%r381, [%rd258+-8];
	ld.global.u32 	%r382, [%rd257+-8];
	add.s32 	%r383, %r382, %r381;
	st.global.u32 	[%rd256+-8], %r383;
	ld.global.u32 	%r384, [%rd258+-4];
	ld.global.u32 	%r385, [%rd257+-4];
	add.s32 	%r386, %r385, %r384;
	st.global.u32 	[%rd256+-4], %r386;
	ld.global.u32 	%r387, [%rd258];
	ld.global.u32 	%r388, [%rd257];
	add.s32 	%r389, %r388, %r387;
	st.global.u32 	[%rd256], %r389;
	ld.global.u32 	%r390, [%rd258+4];
	ld.global.u32 	%r391, [%rd257+4];
	add.s32 	%r392, %r391, %r390;
	st.global.u32 	[%rd256+4], %r392;
	ld.global.u32 	%r393, [%rd258+8];
	ld.global.u32 	%r394, [%rd257+8];
	add.s32 	%r395, %r394, %r393;
	st.global.u32 	[%rd256+8], %r395;
	ld.global.u32 	%r396, [%rd258+12];
	ld.global.u32 	%r397, [%rd257+12];
	add.s32 	%r398, %r397, %r396;
	st.global.u32 	[%rd256+12], %r398;
	add.s32 	%r424, %r424, 8;
	add.s64 	%rd258, %rd258, 32;
	add.s64 	%rd257, %rd257, 32;
	add.s64 	%rd256, %rd256, 32;
	setp.ne.s32 	%p62, %r424, 0;
	@%p62 bra 	$L__BB0_8;
$L__BB0_9:
	setp.eq.s32 	%p63, %r4, 0;
	@%p63 bra 	$L__BB0_85;
	and.b32  	%r10, %r129, 3;
	setp.lt.u32 	%p64, %r4, 4;
	@%p64 bra 	$L__BB0_12;
	add.s32 	%r399, %r426, %r3;
	mul.wide.u32 	%rd230, %r399, 4;
	add.s64 	%rd231, %rd2, %rd230;
	ld.global.u32 	%r400, [%rd231];
	add.s64 	%rd232, %rd1, %rd230;
	ld.global.u32 	%r401, [%rd232];
	add.s32 	%r402, %r401, %r400;
	add.s64 	%rd233, %rd3, %rd230;
	st.global.u32 	[%rd233], %r402;
	cvt.u64.u32 	%rd234, %r3;
	cvt.u64.u32 	%rd235, %r426;
	add.s64 	%rd236, %rd235, %rd234;
	shl.b64 	%rd237, %rd236, 2;
	add.s64 	%rd238, %rd2, %rd237;
	ld.global.u32 	%r403, [%rd238+4];
	add.s64 	%rd239, %rd1, %rd237;
	ld.global.u32 	%r404, [%rd239+4];
	add.s32 	%r405, %r404, %r403;
	add.s64 	%rd240, %rd3, %rd237;
	st.global.u32 	[%rd240+4], %r405;
	ld.global.u32 	%r406, [%rd238+8];
	ld.global.u32 	%r407, [%rd239+8];
	add.s32 	%r408, %r407, %r406;
	st.global.u32 	[%rd240+8], %r408;
	ld.global.u32 	%r409, [%rd238+12];
	ld.global.u32 	%r410, [%rd239+12];
	add.s32 	%r411, %r410, %r409;
	st.global.u32 	[%rd240+12], %r411;
	add.s32 	%r426, %r426, 4;
$L__BB0_12:
	setp.eq.s32 	%p65, %r10, 0;
	@%p65 bra 	$L__BB0_85;
	setp.eq.s32 	%p66, %r10, 1;
	@%p66 bra 	$L__BB0_15;
	add.s32 	%r412, %r426, %r3;
	mul.wide.u32 	%rd241, %r412, 4;
	add.s64 	%rd242, %rd2, %rd241;
	ld.global.u32 	%r413, [%rd242];
	add.s64 	%rd243, %rd1, %rd241;
	ld.global.u32 	%r414, [%rd243];
	add.s32 	%r415, %r414, %r413;
	add.s64 	%rd244, %rd3, %rd241;
	st.global.u32 	[%rd244], %r415;
	cvt.u64.u32 	%rd245, %r3;
	cvt.u64.u32 	%rd246, %r426;
	add.s64 	%rd247, %rd246, %rd245;
	shl.b64 	%rd248, %rd247, 2;
	add.s64 	%rd249, %rd2, %rd248;
	ld.global.u32 	%r416, [%rd249+4];
	add.s64 	%rd250, %rd1, %rd248;
	ld.global.u32 	%r417, [%rd250+4];
	add.s32 	%r418, %r417, %r416;
	add.s64 	%rd251, %rd3, %rd248;
	st.global.u32 	[%rd251+4], %r418;
	add.s32 	%r426, %r426, 2;
$L__BB0_15:
	and.b32  	%r419, %r129, 1;
	setp.eq.b32 	%p67, %r419, 1;
	not.pred 	%p68, %p67;
	@%p68 bra 	$L__BB0_85;
	add.s32 	%r420, %r426, %r3;
	mul.wide.u32 	%rd252, %r420, 4;
	add.s64 	%rd253, %rd2, %rd252;
	ld.global.u32 	%r421, [%rd253];
	add.s64 	%rd254, %rd1, %rd252;
	ld.global.u32 	%r422, [%rd254];
	add.s32 	%r423, %r422, %r421;
	add.s64 	%rd255, %rd3, %rd252;
	st.global.u32 	[%rd255], %r423;
	bra.uni 	$L__BB0_85;
$L__BB0_17:
	add.s32 	%r15, %r129, -1;
	and.b32  	%r16, %r129, 7;
	and.b32  	%r17, %r129, 3;
	and.b32  	%r18, %r129, 2147483640;
	and.b32  	%r19, %r129, 1;
	neg.s32 	%r20, %r18;
	shl.b32 	%r21, %r129, 3;
	mul.lo.s32 	%r22, %r129, 3;
	shl.b32 	%r23, %r129, 2;
	mul.lo.s32 	%r24, %r129, 5;
	mul.lo.s32 	%r25, %r129, 6;
	mov.b32 	%r428, 0;
	cvt.u64.u32 	%rd217, %r3;
$L__BB0_18:
	setp.lt.u32 	%p53, %r15, 7;
	add.s32 	%r317, %r428, %r3;
	mul.wide.u32 	%rd179, %r317, 4;
	add.s64 	%rd13, %rd3, %rd179;
	mov.b32 	%r440, 0;
	st.global.u32 	[%rd13], %r440;
	mov.u32 	%r443, %r440;
	@%p53 bra 	$L__BB0_21;
	add.s32 	%r437, %r129, %r428;
	shl.b32 	%r319, %r129, 1;
	add.s32 	%r436, %r319, %r428;
	add.s32 	%r435, %r22, %r428;
	add.s32 	%r434, %r23, %r428;
	add.s32 	%r433, %r24, %r428;
	add.s32 	%r432, %r25, %r428;
	mad.lo.s32 	%r431, %r129, 7, %r428;
	mov.b32 	%r440, 0;
	mov.u32 	%r429, %r3;
	mov.u32 	%r430, %r428;
	mov.u32 	%r438, %r20;
$L__BB0_20:
	.pragma "nounroll";
	mul.wide.u32 	%rd180, %r429, 4;
	add.s64 	%rd181, %rd2, %rd180;
	ld.global.u32 	%r320, [%rd181];
	mul.wide.u32 	%rd182, %r430, 4;
	add.s64 	%rd183, %rd1, %rd182;
	ld.global.u32 	%r321, [%rd183];
	mad.lo.s32 	%r322, %r321, %r320, %r440;
	st.global.u32 	[%rd13], %r322;
	ld.global.u32 	%r323, [%rd181+4];
	mul.wide.u32 	%rd184, %r437, 4;
	add.s64 	%rd185, %rd1, %rd184;
	ld.global.u32 	%r324, [%rd185];
	mad.lo.s32 	%r325, %r324, %r323, %r322;
	st.global.u32 	[%rd13], %r325;
	ld.global.u32 	%r326, [%rd181+8];
	mul.wide.u32 	%rd186, %r436, 4;
	add.s64 	%rd187, %rd1, %rd186;
	ld.global.u32 	%r327, [%rd187];
	mad.lo.s32 	%r328, %r327, %r326, %r325;
	st.global.u32 	[%rd13], %r328;
	ld.global.u32 	%r329, [%rd181+12];
	mul.wide.u32 	%rd188, %r435, 4;
	add.s64 	%rd189, %rd1, %rd188;
	ld.global.u32 	%r330, [%rd189];
	mad.lo.s32 	%r331, %r330, %r329, %r328;
	st.global.u32 	[%rd13], %r331;
	ld.global.u32 	%r332, [%rd181+16];
	mul.wide.u32 	%rd190, %r434, 4;
	add.s64 	%rd191, %rd1, %rd190;
	ld.global.u32 	%r333, [%rd191];
	mad.lo.s32 	%r334, %r333, %r332, %r331;
	st.global.u32 	[%rd13], %r334;
	ld.global.u32 	%r335, [%rd181+20];
	mul.wide.u32 	%rd192, %r433, 4;
	add.s64 	%rd193, %rd1, %rd192;
	ld.global.u32 	%r336, [%rd193];
	mad.lo.s32 	%r337, %r336, %r335, %r334;
	st.global.u32 	[%rd13], %r337;
	ld.global.u32 	%r338, [%rd181+24];
	mul.wide.u32 	%rd194, %r432, 4;
	add.s64 	%rd195, %rd1, %rd194;
	ld.global.u32 	%r339, [%rd195];
	mad.lo.s32 	%r340, %r339, %r338, %r337;
	st.global.u32 	[%rd13], %r340;
	ld.global.u32 	%r341, [%rd181+28];
	mul.wide.u32 	%rd196, %r431, 4;
	add.s64 	%rd197, %rd1, %rd196;
	ld.global.u32 	%r342, [%rd197];
	mad.lo.s32 	%r440, %r342, %r341, %r340;
	st.global.u32 	[%rd13], %r440;
	add.s32 	%r438, %r438, 8;
	add.s32 	%r437, %r437, %r21;
	add.s32 	%r436, %r436, %r21;
	add.s32 	%r435, %r435, %r21;
	add.s32 	%r434, %r434, %r21;
	add.s32 	%r433, %r433, %r21;
	add.s32 	%r432, %r432, %r21;
	add.s32 	%r431, %r431, %r21;
	add.s32 	%r430, %r430, %r21;
	add.s32 	%r429, %r429, 8;
	setp.ne.s32 	%p54, %r438, 0;
	mov.u32 	%r443, %r18;
	@%p54 bra 	$L__BB0_20;
$L__BB0_21:
	setp.eq.s32 	%p55, %r16, 0;
	@%p55 bra 	$L__BB0_29;
	add.s32 	%r343, %r16, -1;
	setp.lt.u32 	%p56, %r343, 3;
	@%p56 bra 	$L__BB0_24;
	add.s32 	%r344, %r443, %r3;
	mul.wide.u32 	%rd198, %r344, 4;
	add.s64 	%rd199, %rd2, %rd198;
	ld.global.u32 	%r345, [%rd199];
	mad.lo.s32 	%r346, %r443, %r129, %r428;
	mul.wide.u32 	%rd200, %r346, 4;
	add.s64 	%rd201, %rd1, %rd200;
	ld.global.u32 	%r347, [%rd201];
	mad.lo.s32 	%r348, %r347, %r345, %r440;
	st.global.u32 	[%rd13], %r348;
	cvt.u64.u32 	%rd203, %r443;
	add.s64 	%rd204, %rd203, %rd217;
	shl.b64 	%rd205, %rd204, 2;
	add.s64 	%rd206, %rd2, %rd205;
	ld.global.u32 	%r349, [%rd206+4];
	add.s32 	%r350, %r346, %r129;
	mul.wide.u32 	%rd207, %r350, 4;
	add.s64 	%rd208, %rd1, %rd207;
	ld.global.u32 	%r351, [%rd208];
	mad.lo.s32 	%r352, %r351, %r349, %r348;
	st.global.u32 	[%rd13], %r352;
	ld.global.u32 	%r353, [%rd206+8];
	add.s32 	%r354, %r350, %r129;
	mul.wide.u32 	%rd209, %r354, 4;
	add.s64 	%rd210, %rd1, %rd209;
	ld.global.u32 	%r355, [%rd210];
	mad.lo.s32 	%r356, %r355, %r353, %r352;
	st.global.u32 	[%rd13], %r356;
	ld.global.u32 	%r357, [%rd206+12];
	add.s32 	%r358, %r354, %r129;
	mul.wide.u32 	%rd211, %r358, 4;
	add.s64 	%rd212, %rd1, %rd211;
	ld.global.u32 	%r359, [%rd212];
	mad.lo.s32 	%r440, %r359, %r357, %r356;
	st.global.u32 	[%rd13], %r440;
	add.s32 	%r443, %r443, 4;
$L__BB0_24:
	setp.eq.s32 	%p57, %r17, 0;
	@%p57 bra 	$L__BB0_29;
	setp.eq.s32 	%p58, %r17, 1;
	@%p58 bra 	$L__BB0_27;
	add.s32 	%r360, %r443, %r3;
	mul.wide.u32 	%rd213, %r360, 4;
	add.s64 	%rd214, %rd2, %rd213;
	ld.global.u32 	%r361, [%rd214];
	mad.lo.s32 	%r362, %r443, %r129, %r428;
	mul.wide.u32 	%rd215, %r362, 4;
	add.s64 	%rd216, %rd1, %rd215;
	ld.global.u32 	%r363, [%rd216];
	mad.lo.s32 	%r364, %r363, %r361, %r440;
	st.global.u32 	[%rd13], %r364;
	cvt.u64.u32 	%rd218, %r443;
	add.s64 	%rd219, %rd218, %rd217;
	shl.b64 	%rd220, %rd219, 2;
	add.s64 	%rd221, %rd2, %rd220;
	ld.global.u32 	%r365, [%rd221+4];
	add.s32 	%r366, %r362, %r129;
	mul.wide.u32 	%rd222, %r366, 4;
	add.s64 	%rd223, %rd1, %rd222;
	ld.global.u32 	%r367, [%rd223];
	mad.lo.s32 	%r440, %r367, %r365, %r364;
	st.global.u32 	[%rd13], %r440;
	add.s32 	%r443, %r443, 2;
$L__BB0_27:
	setp.eq.s32 	%p59, %r19, 0;
	@%p59 bra 	$L__BB0_29;
	add.s32 	%r368, %r443, %r3;
	mul.wide.u32 	%rd224, %r368, 4;
	add.s64 	%rd225, %rd2, %rd224;
	ld.global.u32 	%r369, [%rd225];
	mad.lo.s32 	%r370, %r443, %r129, %r428;
	mul.wide.u32 	%rd226, %r370, 4;
	add.s64 	%rd227, %rd1, %rd226;
	ld.global.u32 	%r371, [%rd227];
	mad.lo.s32 	%r372, %r371, %r369, %r440;
	st.global.u32 	[%rd13], %r372;
$L__BB0_29:
	add.s32 	%r428, %r428, 1;
	setp.eq.s32 	%p60, %r428, %r129;
	@%p60 bra 	$L__BB0_85;
	bra.uni 	$L__BB0_18;
$L__BB0_30:
	setp.ge.s32 	%p18, %r2, %r129;
	setp.lt.s32 	%p19, %r128, 1;
	or.pred  	%p20, %p18, %p19;
	@%p20 bra 	$L__BB0_85;
	setp.eq.s32 	%p21, %r130, 1;
	@%p21 bra 	$L__BB0_44;
	setp.ne.s32 	%p22, %r130, 0;
	@%p22 bra 	$L__BB0_85;
	and.b32  	%r67, %r128, 7;
	setp.lt.u32 	%p40, %r128, 8;
	mov.b32 	%r448, 0;
	@%p40 bra 	$L__BB0_36;
	and.b32  	%r448, %r128, 2147483640;
	mov.b32 	%r446, 0;
	mul.wide.s32 	%rd131, %r129, 4;
$L__BB0_35:
	.pragma "nounroll";
	mad.lo.s32 	%r265, %r446, %r129, %r2;
	mul.wide.s32 	%rd127, %r265, 4;
	add.s64 	%rd128, %rd2, %rd127;
	ld.global.u32 	%r266, [%rd128];
	add.s64 	%rd129, %rd1, %rd127;
	ld.global.u32 	%r267, [%rd129];
	add.s32 	%r268, %r267, %r266;
	add.s64 	%rd130, %rd3, %rd127;
	st.global.u32 	[%rd130], %r268;
	add.s64 	%rd132, %rd128, %rd131;
	ld.global.u32 	%r269, [%rd132];
	add.s64 	%rd133, %rd129, %rd131;
	ld.global.u32 	%r270, [%rd133];
	add.s32 	%r271, %r270, %r269;
	add.s64 	%rd134, %rd130, %rd131;
	st.global.u32 	[%rd134], %r271;
	add.s64 	%rd135, %rd132, %rd131;
	ld.global.u32 	%r272, [%rd135];
	add.s64 	%rd136, %rd133, %rd131;
	ld.global.u32 	%r273, [%rd136];
	add.s32 	%r274, %r273, %r272;
	add.s64 	%rd137, %rd134, %rd131;
	st.global.u32 	[%rd137], %r274;
	add.s64 	%rd138, %rd135, %rd131;
	ld.global.u32 	%r275, [%rd138];
	add.s64 	%rd139, %rd136, %rd131;
	ld.global.u32 	%r276, [%rd139];
	add.s32 	%r277, %r276, %r275;
	add.s64 	%rd140, %rd137, %rd131;
	st.global.u32 	[%rd140], %r277;
	add.s64 	%rd141, %rd138, %rd131;
	ld.global.u32 	%r278, [%rd141];
	add.s64 	%rd142, %rd139, %rd131;
	ld.global.u32 	%r279, [%rd142];
	add.s32 	%r280, %r279, %r278;
	add.s64 	%rd143, %rd140, %rd131;
	st.global.u32 	[%rd143], %r280;
	add.s64 	%rd144, %rd141, %rd131;
	ld.global.u32 	%r281, [%rd144];
	add.s64 	%rd145, %rd142, %rd131;
	ld.global.u32 	%r282, [%rd145];
	add.s32 	%r283, %r282, %r281;
	add.s64 	%rd146, %rd143, %rd131;
	st.global.u32 	[%rd146], %r283;
	add.s64 	%rd147, %rd144, %rd131;
	ld.global.u32 	%r284, [%rd147];
	add.s64 	%rd148, %rd145, %rd131;
	ld.global.u32 	%r285, [%rd148];
	add.s32 	%r286, %r285, %r284;
	add.s64 	%rd149, %rd146, %rd131;
	st.global.u32 	[%rd149], %r286;
	add.s64 	%rd150, %rd147, %rd131;
	ld.global.u32 	%r287, [%rd150];
	add.s64 	%rd151, %rd148, %rd131;
	ld.global.u32 	%r288, [%rd151];
	add.s32 	%r289, %r288, %r287;
	add.s64 	%rd152, %rd149, %rd131;
	st.global.u32 	[%rd152], %r289;
	add.s32 	%r446, %r446, 8;
	setp.ne.s32 	%p41, %r446, %r448;
	@%p41 bra 	$L__BB0_35;
$L__BB0_36:
	setp.eq.s32 	%p42, %r67, 0;
	@%p42 bra 	$L__BB0_85;
	and.b32  	%r72, %r128, 3;
	setp.lt.u32 	%p43, %r67, 4;
	@%p43 bra 	$L__BB0_39;
	mad.lo.s32 	%r290, %r448, %r129, %r2;
	mul.wide.s32 	%rd153, %r290, 4;
	add.s64 	%rd154, %rd2, %rd153;
	ld.global.u32 	%r291, [%rd154];
	add.s64 	%rd155, %rd1, %rd153;
	ld.global.u32 	%r292, [%rd155];
	add.s32 	%r293, %r292, %r291;
	add.s64 	%rd156, %rd3, %rd153;
	st.global.u32 	[%rd156], %r293;
	mul.wide.s32 	%rd157, %r129, 4;
	add.s64 	%rd158, %rd154, %rd157;
	ld.global.u32 	%r294, [%rd158];
	add.s64 	%rd159, %rd155, %rd157;
	ld.global.u32 	%r295, [%rd159];
	add.s32 	%r296, %r295, %r294;
	add.s64 	%rd160, %rd156, %rd157;
	st.global.u32 	[%rd160], %r296;
	add.s64 	%rd161, %rd158, %rd157;
	ld.global.u32 	%r297, [%rd161];
	add.s64 	%rd162, %rd159, %rd157;
	ld.global.u32 	%r298, [%rd162];
	add.s32 	%r299, %r298, %r297;
	add.s64 	%rd163, %rd160, %rd157;
	st.global.u32 	[%rd163], %r299;
	add.s64 	%rd164, %rd161, %rd157;
	ld.global.u32 	%r300, [%rd164];
	add.s64 	%rd165, %rd162, %rd157;
	ld.global.u32 	%r301, [%rd165];
	add.s32 	%r302, %r301, %r300;
	add.s64 	%rd166, %rd163, %rd157;
	st.global.u32 	[%rd166], %r302;
	add.s32 	%r448, %r448, 4;
$L__BB0_39:
	setp.eq.s32 	%p44, %r72, 0;
	@%p44 bra 	$L__BB0_85;
	setp.eq.s32 	%p45, %r72, 1;
	@%p45 bra 	$L__BB0_42;
	mad.lo.s32 	%r303, %r448, %r129, %r2;
	mul.wide.s32 	%rd167, %r303, 4;
	add.s64 	%rd168, %rd2, %rd167;
	ld.global.u32 	%r304, [%rd168];
	add.s64 	%rd169, %rd1, %rd167;
	ld.global.u32 	%r305, [%rd169];
	add.s32 	%r306, %r305, %r304;
	add.s64 	%rd170, %rd3, %rd167;
	st.global.u32 	[%rd170], %r306;
	mul.wide.s32 	%rd171, %r129, 4;
	add.s64 	%rd172, %rd168, %rd171;
	ld.global.u32 	%r307, [%rd172];
	add.s64 	%rd173, %rd169, %rd171;
	ld.global.u32 	%r308, [%rd173];
	add.s32 	%r309, %r308, %r307;
	add.s64 	%rd174, %rd170, %rd171;
	st.global.u32 	[%rd174], %r309;
	add.s32 	%r448, %r448, 2;
$L__BB0_42:
	and.b32  	%r310, %r128, 1;
	setp.eq.b32 	%p46, %r310, 1;
	not.pred 	%p47, %p46;
	@%p47 bra 	$L__BB0_85;
	mad.lo.s32 	%r311, %r448, %r129, %r2;
	mul.wide.s32 	%rd175, %r311, 4;
	add.s64 	%rd176, %rd2, %rd175;
	ld.global.u32 	%r312, [%rd176];
	add.s64 	%rd177, %rd1, %rd175;
	ld.global.u32 	%r313, [%rd177];
	add.s32 	%r314, %r313, %r312;
	add.s64 	%rd178, %rd3, %rd175;
	st.global.u32 	[%rd178], %r314;
	bra.uni 	$L__BB0_85;
$L__BB0_44:
	setp.lt.s32 	%p23, %r129, 1;
	@%p23 bra 	$L__BB0_58;
	add.s32 	%r77, %r129, -1;
	and.b32  	%r78, %r129, 7;
	add.s32 	%r79, %r78, -1;
	and.b32  	%r80, %r129, 3;
	and.b32  	%r81, %r129, 2147483640;
	and.b32  	%r82, %r129, 1;
	mov.b32 	%r450, 0;
	mul.wide.u32 	%rd121, %r129, 4;
$L__BB0_46:
	setp.lt.u32 	%p32, %r77, 7;
	mul.lo.s32 	%r84, %r450, %r129;
	add.s32 	%r211, %r84, %r2;
	mul.wide.s32 	%rd86, %r211, 4;
	add.s64 	%rd14, %rd3, %rd86;
	mov.b32 	%r453, 0;
	st.global.u32 	[%rd14], %r453;
	mov.u32 	%r456, %r453;
	@%p32 bra 	$L__BB0_49;
	mov.b32 	%r453, 0;
	mov.u32 	%r452, %r453;
$L__BB0_48:
	.pragma "nounroll";
	add.s32 	%r213, %r452, %r84;
	mul.wide.u32 	%rd87, %r213, 4;
	add.s64 	%rd88, %rd2, %rd87;
	ld.global.u32 	%r214, [%rd88];
	mad.lo.s32 	%r215, %r452, %r129, %r2;
	mul.wide.s32 	%rd89, %r215, 4;
	add.s64 	%rd90, %rd1, %rd89;
	ld.global.u32 	%r216, [%rd90];
	mad.lo.s32 	%r217, %r216, %r214, %r453;
	st.global.u32 	[%rd14], %r217;
	ld.global.u32 	%r218, [%rd88+4];
	add.s64 	%rd92, %rd90, %rd121;
	ld.global.u32 	%r219, [%rd92];
	mad.lo.s32 	%r220, %r219, %r218, %r217;
	st.global.u32 	[%rd14], %r220;
	ld.global.u32 	%r221, [%rd88+8];
	add.s64 	%rd93, %rd92, %rd121;
	ld.global.u32 	%r222, [%rd93];
	mad.lo.s32 	%r223, %r222, %r221, %r220;
	st.global.u32 	[%rd14], %r223;
	ld.global.u32 	%r224, [%rd88+12];
	add.s64 	%rd94, %rd93, %rd121;
	ld.global.u32 	%r225, [%rd94];
	mad.lo.s32 	%r226, %r225, %r224, %r223;
	st.global.u32 	[%rd14], %r226;
	ld.global.u32 	%r227, [%rd88+16];
	add.s64 	%rd95, %rd94, %rd121;
	ld.global.u32 	%r228, [%rd95];
	mad.lo.s32 	%r229, %r228, %r227, %r226;
	st.global.u32 	[%rd14], %r229;
	ld.global.u32 	%r230, [%rd88+20];
	add.s64 	%rd96, %rd95, %rd121;
	ld.global.u32 	%r231, [%rd96];
	mad.lo.s32 	%r232, %r231, %r230, %r229;
	st.global.u32 	[%rd14], %r232;
	ld.global.u32 	%r233, [%rd88+24];
	add.s64 	%rd97, %rd96, %rd121;
	ld.global.u32 	%r234, [%rd97];
	mad.lo.s32 	%r235, %r234, %r233, %r232;
	st.global.u32 	[%rd14], %r235;
	ld.global.u32 	%r236, [%rd88+28];
	add.s64 	%rd98, %rd97, %rd121;
	ld.global.u32 	%r237, [%rd98];
	mad.lo.s32 	%r453, %r237, %r236, %r235;
	st.global.u32 	[%rd14], %r453;
	add.s32 	%r452, %r452, 8;
	setp.ne.s32 	%p33, %r452, %r81;
	mov.u32 	%r456, %r81;
	@%p33 bra 	$L__BB0_48;
$L__BB0_49:
	setp.eq.s32 	%p34, %r78, 0;
	@%p34 bra 	$L__BB0_57;
	setp.lt.u32 	%p35, %r79, 3;
	@%p35 bra 	$L__BB0_52;
	add.s32 	%r238, %r456, %r84;
	mul.wide.u32 	%rd99, %r238, 4;
	add.s64 	%rd100, %rd2, %rd99;
	ld.global.u32 	%r239, [%rd100];
	mad.lo.s32 	%r240, %r456, %r129, %r2;
	mul.wide.s32 	%rd101, %r240, 4;
	add.s64 	%rd102, %rd1, %rd101;
	ld.global.u32 	%r241, [%rd102];
	mad.lo.s32 	%r242, %r241, %r239, %r453;
	st.global.u32 	[%rd14], %r242;
	cvt.u64.u32 	%rd103, %r84;
	cvt.u64.u32 	%rd104, %r456;
	add.s64 	%rd105, %rd104, %rd103;
	shl.b64 	%rd106, %rd105, 2;
	add.s64 	%rd107, %rd2, %rd106;
	ld.global.u32 	%r243, [%rd107+4];
	add.s64 	%rd109, %rd102, %rd121;
	ld.global.u32 	%r244, [%rd109];
	mad.lo.s32 	%r245, %r244, %r243, %r242;
	st.global.u32 	[%rd14], %r245;
	ld.global.u32 	%r246, [%rd107+8];
	add.s64 	%rd110, %rd109, %rd121;
	ld.global.u32 	%r247, [%rd110];
	mad.lo.s32 	%r248, %r247, %r246, %r245;
	st.global.u32 	[%rd14], %r248;
	ld.global.u32 	%r249, [%rd107+12];
	add.s64 	%rd111, %rd110, %rd121;
	ld.global.u32 	%r250, [%rd111];
	mad.lo.s32 	%r453, %r250, %r249, %r248;
	st.global.u32 	[%rd14], %r453;
	add.s32 	%r456, %r456, 4;
$L__BB0_52:
	setp.eq.s32 	%p36, %r80, 0;
	@%p36 bra 	$L__BB0_57;
	setp.eq.s32 	%p37, %r80, 1;
	@%p37 bra 	$L__BB0_55;
	add.s32 	%r251, %r456, %r84;
	mul.wide.u32 	%rd112, %r251, 4;
	add.s64 	%rd113, %rd2, %rd112;
	ld.global.u32 	%r252, [%rd113];
	mad.lo.s32 	%r253, %r456, %r129, %r2;
	mul.wide.s32 	%rd114, %r253, 4;
	add.s64 	%rd115, %rd1, %rd114;
	ld.global.u32 	%r254, [%rd115];
	mad.lo.s32 	%r255, %r254, %r252, %r453;
	st.global.u32 	[%rd14], %r255;
	cvt.u64.u32 	%rd116, %r84;
	cvt.u64.u32 	%rd117, %r456;
	add.s64 	%rd118, %rd117, %rd116;
	shl.b64 	%rd119, %rd118, 2;
	add.s64 	%rd120, %rd2, %rd119;
	ld.global.u32 	%r256, [%rd120+4];
	add.s64 	%rd122, %rd115, %rd121;
	ld.global.u32 	%r257, [%rd122];
	mad.lo.s32 	%r453, %r257, %r256, %r255;
	st.global.u32 	[%rd14], %r453;
	add.s32 	%r456, %r456, 2;
$L__BB0_55:
	setp.eq.s32 	%p38, %r82, 0;
	@%p38 bra 	$L__BB0_57;
	add.s32 	%r258, %r456, %r84;
	mul.wide.u32 	%rd123, %r258, 4;
	add.s64 	%rd124, %rd2, %rd123;
	ld.global.u32 	%r259, [%rd124];
	mad.lo.s32 	%r260, %r456, %r129, %r2;
	mul.wide.s32 	%rd125, %r260, 4;
	add.s64 	%rd126, %rd1, %rd125;
	ld.global.u32 	%r261, [%rd126];
	mad.lo.s32 	%r262, %r261, %r259, %r453;
	st.global.u32 	[%rd14], %r262;
$L__BB0_57:
	add.s32 	%r450, %r450, 1;
	setp.eq.s32 	%p39, %r450, %r128;
	@%p39 bra 	$L__BB0_85;
	bra.uni 	$L__BB0_46;
$L__BB0_58:
	and.b32  	%r100, %r128, 7;
	setp.lt.u32 	%p24, %r128, 8;
	mov.b32 	%r461, 0;
	@%p24 bra 	$L__BB0_61;
	and.b32  	%r461, %r128, 2147483640;
	mov.b32 	%r459, 0;
	mul.wide.s32 	%rd66, %r129, 4;
$L__BB0_60:
	.pragma "nounroll";
	mad.lo.s32 	%r200, %r459, %r129, %r2;
	mul.wide.s32 	%rd64, %r200, 4;
	add.s64 	%rd65, %rd3, %rd64;
	mov.b32 	%r201, 0;
	st.global.u32 	[%rd65], %r201;
	add.s64 	%rd67, %rd65, %rd66;
	st.global.u32 	[%rd67], %r201;
	add.s64 	%rd68, %rd67, %rd66;
	st.global.u32 	[%rd68], %r201;
	add.s64 	%rd69, %rd68, %rd66;
	st.global.u32 	[%rd69], %r201;
	add.s64 	%rd70, %rd69, %rd66;
	st.global.u32 	[%rd70], %r201;
	add.s64 	%rd71, %rd70, %rd66;
	st.global.u32 	[%rd71], %r201;
	add.s64 	%rd72, %rd71, %rd66;
	st.global.u32 	[%rd72], %r201;
	add.s64 	%rd73, %rd72, %rd66;
	st.global.u32 	[%rd73], %r201;
	add.s32 	%r459, %r459, 8;
	setp.ne.s32 	%p25, %r459, %r461;
	@%p25 bra 	$L__BB0_60;
$L__BB0_61:
	setp.eq.s32 	%p26, %r100, 0;
	@%p26 bra 	$L__BB0_85;
	and.b32  	%r105, %r128, 3;
	setp.lt.u32 	%p27, %r100, 4;
	@%p27 bra 	$L__BB0_64;
	mad.lo.s32 	%r202, %r461, %r129, %r2;
	mul.wide.s32 	%rd74, %r202, 4;
	add.s64 	%rd75, %rd3, %rd74;
	mov.b32 	%r203, 0;
	st.global.u32 	[%rd75], %r203;
	mul.wide.s32 	%rd76, %r129, 4;
	add.s64 	%rd77, %rd75, %rd76;
	st.global.u32 	[%rd77], %r203;
	add.s64 	%rd78, %rd77, %rd76;
	st.global.u32 	[%rd78], %r203;
	add.s64 	%rd79, %rd78, %rd76;
	st.global.u32 	[%rd79], %r203;
	add.s32 	%r461, %r461, 4;
$L__BB0_64:
	setp.eq.s32 	%p28, %r105, 0;
	@%p28 bra 	$L__BB0_85;
	setp.eq.s32 	%p29, %r105, 1;
	@%p29 bra 	$L__BB0_67;
	mad.lo.s32 	%r204, %r461, %r129, %r2;
	mul.wide.s32 	%rd80, %r204, 4;
	add.s64 	%rd81, %rd3, %rd80;
	mov.b32 	%r205, 0;
	st.global.u32 	[%rd81], %r205;
	mul.wide.s32 	%rd82, %r129, 4;
	add.s64 	%rd83, %rd81, %rd82;
	st.global.u32 	[%rd83], %r205;
	add.s32 	%r461, %r461, 2;
$L__BB0_67:
	and.b32  	%r206, %r128, 1;
	setp.eq.b32 	%p30, %r206, 1;
	not.pred 	%p31, %p30;
	@%p31 bra 	$L__BB0_85;
	mad.lo.s32 	%r207, %r461, %r129, %r2;
	mul.wide.s32 	%rd84, %r207, 4;
	add.s64 	%rd85, %rd3, %rd84;
	mov.b32 	%r208, 0;
	st.global.u32 	[%rd85], %r208;
	bra.uni 	$L__BB0_85;
$L__BB0_69:
	setp.ge.s32 	%p4, %r1, %r128;
	setp.ge.s32 	%p5, %r2, %r129;
	or.pred  	%p6, %p4, %p5;
	@%p6 bra 	$L__BB0_85;
	setp.eq.s32 	%p7, %r130, 1;
	@%p7 bra 	$L__BB0_73;
	setp.ne.s32 	%p8, %r130, 0;
	@%p8 bra 	$L__BB0_85;
	mad.lo.s32 	%r194, %r129, %r1, %r2;
	mul.wide.s32 	%rd60, %r194, 4;
	add.s64 	%rd61, %rd2, %rd60;
	ld.global.u32 	%r195, [%rd61];
	add.s64 	%rd62, %rd1, %rd60;
	ld.global.u32 	%r196, [%rd62];
	add.s32 	%r197, %r196, %r195;
	add.s64 	%rd63, %rd3, %rd60;
	st.global.u32 	[%rd63], %r197;
	bra.uni 	$L__BB0_85;
$L__BB0_73:
	mul.lo.s32 	%r110, %r129, %r1;
	add.s32 	%r138, %r110, %r2;
	mul.wide.s32 	%rd19, %r138, 4;
	add.s64 	%rd15, %rd3, %rd19;
	mov.b32 	%r139, 0;
	st.global.u32 	[%rd15], %r139;
	setp.lt.s32 	%p9, %r129, 1;
	@%p9 bra 	$L__BB0_85;
	add.s32 	%r141, %r129, -1;
	and.b32  	%r111, %r129, 7;
	setp.lt.u32 	%p10, %r141, 7;
	mov.b32 	%r465, 0;
	mov.u32 	%r468, %r465;
	@%p10 bra 	$L__BB0_77;
	and.b32  	%r468, %r129, 2147483640;
	mov.b32 	%r465, 0;
	mul.wide.u32 	%rd24, %r129, 4;
	mov.u32 	%r464, %r465;
$L__BB0_76:
	.pragma "nounroll";
	add.s32 	%r143, %r464, %r110;
	mul.wide.u32 	%rd20, %r143, 4;
	add.s64 	%rd21, %rd2, %rd20;
	ld.global.u32 	%r144, [%rd21];
	mad.lo.s32 	%r145, %r464, %r129, %r2;
	mul.wide.s32 	%rd22, %r145, 4;
	add.s64 	%rd23, %rd1, %rd22;
	ld.global.u32 	%r146, [%rd23];
	mad.lo.s32 	%r147, %r146, %r144, %r465;
	st.global.u32 	[%rd15], %r147;
	ld.global.u32 	%r148, [%rd21+4];
	add.s64 	%rd25, %rd23, %rd24;
	ld.global.u32 	%r149, [%rd25];
	mad.lo.s32 	%r150, %r149, %r148, %r147;
	st.global.u32 	[%rd15], %r150;
	ld.global.u32 	%r151, [%rd21+8];
	add.s64 	%rd26, %rd25, %rd24;
	ld.global.u32 	%r152, [%rd26];
	mad.lo.s32 	%r153, %r152, %r151, %r150;
	st.global.u32 	[%rd15], %r153;
	ld.global.u32 	%r154, [%rd21+12];
	add.s64 	%rd27, %rd26, %rd24;
	ld.global.u32 	%r155, [%rd27];
	mad.lo.s32 	%r156, %r155, %r154, %r153;
	st.global.u32 	[%rd15], %r156;
	ld.global.u32 	%r157, [%rd21+16];
	add.s64 	%rd28, %rd27, %rd24;
	ld.global.u32 	%r158, [%rd28];
	mad.lo.s32 	%r159, %r158, %r157, %r156;
	st.global.u32 	[%rd15], %r159;
	ld.global.u32 	%r160, [%rd21+20];
	add.s64 	%rd29, %rd28, %rd24;
	ld.global.u32 	%r161, [%rd29];
	mad.lo.s32 	%r162, %r161, %r160, %r159;
	st.global.u32 	[%rd15], %r162;
	ld.global.u32 	%r163, [%rd21+24];
	add.s64 	%rd30, %rd29, %rd24;
	ld.global.u32 	%r164, [%rd30];
	mad.lo.s32 	%r165, %r164, %r163, %r162;
	st.global.u32 	[%rd15], %r165;
	ld.global.u32 	%r166, [%rd21+28];
	add.s64 	%rd31, %rd30, %rd24;
	ld.global.u32 	%r167, [%rd31];
	mad.lo.s32 	%r465, %r167, %r166, %r165;
	st.global.u32 	[%rd15], %r465;
	add.s32 	%r464, %r464, 8;
	setp.ne.s32 	%p11, %r464, %r468;
	@%p11 bra 	$L__BB0_76;
$L__BB0_77:
	setp.eq.s32 	%p12, %r111, 0;
	@%p12 bra 	$L__BB0_85;
	and.b32  	%r119, %r129, 3;
	setp.lt.u32 	%p13, %r111, 4;
	@%p13 bra 	$L__BB0_80;
	add.s32 	%r168, %r468, %r110;
	mul.wide.u32 	%rd32, %r168, 4;
	add.s64 	%rd33, %rd2, %rd32;
	ld.global.u32 	%r169, [%rd33];
	mad.lo.s32 	%r170, %r468, %r129, %r2;
	mul.wide.s32 	%rd34, %r170, 4;
	add.s64 	%rd35, %rd1, %rd34;
	ld.global.u32 	%r171, [%rd35];
	mad.lo.s32 	%r172, %r171, %r169, %r465;
	st.global.u32 	[%rd15], %r172;
	cvt.u64.u32 	%rd36, %r110;
	cvt.u64.u32 	%rd37, %r468;
	add.s64 	%rd38, %rd37, %rd36;
	shl.b64 	%rd39, %rd38, 2;
	add.s64 	%rd40, %rd2, %rd39;
	ld.global.u32 	%r173, [%rd40+4];
	mul.wide.u32 	%rd41, %r129, 4;
	add.s64 	%rd42, %rd35, %rd41;
	ld.global.u32 	%r174, [%rd42];
	mad.lo.s32 	%r175, %r174, %r173, %r172;
	st.global.u32 	[%rd15], %r175;
	ld.global.u32 	%r176, [%rd40+8];
	add.s64 	%rd43, %rd42, %rd41;
	ld.global.u32 	%r177, [%rd43];
	mad.lo.s32 	%r178, %r177, %r176, %r175;
	st.global.u32 	[%rd15], %r178;
	ld.global.u32 	%r179, [%rd40+12];
	add.s64 	%rd44, %rd43, %rd41;
	ld.global.u32 	%r180, [%rd44];
	mad.lo.s32 	%r465, %r180, %r179, %r178;
	st.global.u32 	[%rd15], %r465;
	add.s32 	%r468, %r468, 4;
$L__BB0_80:
	setp.eq.s32 	%p14, %r119, 0;
	@%p14 bra 	$L__BB0_85;
	setp.eq.s32 	%p15, %r119, 1;
	@%p15 bra 	$L__BB0_83;
	add.s32 	%r181, %r468, %r110;
	mul.wide.u32 	%rd45, %r181, 4;
	add.s64 	%rd46, %rd2, %rd45;
	ld.global.u32 	%r182, [%rd46];
	mad.lo.s32 	%r183, %r468, %r129, %r2;
	mul.wide.s32 	%rd47, %r183, 4;
	add.s64 	%rd48, %rd1, %rd47;
	ld.global.u32 	%r184, [%rd48];
	mad.lo.s32 	%r185, %r184, %r182, %r465;
	st.global.u32 	[%rd15], %r185;
	cvt.u64.u32 	%rd49, %r110;
	cvt.u64.u32 	%rd50, %r468;
	add.s64 	%rd51, %rd50, %rd49;
	shl.b64 	%rd52, %rd51, 2;
	add.s64 	%rd53, %rd2, %rd52;
	ld.global.u32 	%r186, [%rd53+4];
	mul.wide.u32 	%rd54, %r129, 4;
	add.s64 	%rd55, %rd48, %rd54;
	ld.global.u32 	%r187, [%rd55];
	mad.lo.s32 	%r465, %r187, %r186, %r185;
	st.global.u32 	[%rd15], %r465;
	add.s32 	%r468, %r468, 2;
$L__BB0_83:
	and.b32  	%r188, %r129, 1;
	setp.eq.b32 	%p16, %r188, 1;
	not.pred 	%p17, %p16;
	@%p17 bra 	$L__BB0_85;
	add.s32 	%r189, %r468, %r110;
	mul.wide.u32 	%rd56, %r189, 4;
	add.s64 	%rd57, %rd2, %rd56;
	ld.global.u32 	%r190, [%rd57];
	mad.lo.s32 	%r191, %r468, %r129, %r2;
	mul.wide.s32 	%rd58, %r191, 4;
	add.s64 	%rd59, %rd1, %rd58;
	ld.global.u32 	%r192, [%rd59];
	mad.lo.s32 	%r193, %r192, %r190, %r465;
	st.global.u32 	[%rd15], %r193;
$L__BB0_85:
	ret;

}


// ===== COMPILED SASS (sm_100) =====

	.target	sm_100

	.elftype	@"ET_EXEC"


//--------------------- .note.nv.tkinfo           --------------------------
	.section	.note.nv.tkinfo,"",@"SHT_NOTE"
	.sectionflags	@"SHF_NOTE_NV_TKINFO"
	.tkinfo
        /*0018*/ 	.word	0x00000002
        /*0030*/ 	.string	""
        /*0030*/ 	.string	"ptxas"
        /*0030*/ 	.string	"Cuda compilation tools, release 13.0, V13.0.88"
        /*0030*/ 	.string	"Build cuda_13.0.r13.0/compiler.36424714_0"
        /*0030*/ 	.string	"-arch sm_100 -m 64 "



//--------------------- .note.nv.cuinfo           --------------------------
	.section	.note.nv.cuinfo,"",@"SHT_NOTE"
	.sectionflags	@"SHF_NOTE_NV_CUINFO"
        /*0018*/ 	.short	0x0002
        /*001a*/ 	.short	0x0064
        /*001c*/ 	.short	0x0082
	.zero		2


//--------------------- .nv.info                  --------------------------
	.section	.nv.info,"",@"SHT_CUDA_INFO"
	.align	4


	//----- nvinfo : EIATTR_REGCOUNT
	.align		4
        /*0000*/ 	.byte	0x04, 0x2f
        /*0002*/ 	.short	(.L_1 - .L_0)
	.align		4
.L_0:
        /*0004*/ 	.word	index@(_Z8MatrixOpPiS_S_ii9operation11method_type)
        /*0008*/ 	.word	0x00000020


	//----- nvinfo : EIATTR_FRAME_SIZE
	.align		4
.L_1:
        /*000c*/ 	.byte	0x04, 0x11
        /*000e*/ 	.short	(.L_3 - .L_2)
	.align		4
.L_2:
        /*0010*/ 	.word	index@(_Z8MatrixOpPiS_S_ii9operation11method_type)
        /*0014*/ 	.word	0x00000000


	//----- nvinfo : EIATTR_MIN_STACK_SIZE
	.align		4
.L_3:
        /*0018*/ 	.byte	0x04, 0x12
        /*001a*/ 	.short	(.L_5 - .L_4)
	.align		4
.L_4:
        /*001c*/ 	.word	index@(_Z8MatrixOpPiS_S_ii9operation11method_type)
        /*0020*/ 	.word	0x00000000
.L_5:


//--------------------- .nv.compat                --------------------------
	.section	.nv.compat,"",@"SHT_CUDA_COMPAT_INFO"
	.align	4
        /*0000*/ 	.byte	0x02, 0x09, 0x00, 0x00, 0x02, 0x02, 0x01, 0x00, 0x02, 0x05, 0x05, 0x00, 0x03, 0x07, 0x01, 0x01
        /*0010*/ 	.byte	0x02, 0x03, 0x00, 0x00, 0x02, 0x06, 0x01, 0x00, 0x04, 0x0b, 0x08, 0x00, 0x09, 0x00, 0x00, 0x00
        /*0020*/ 	.byte	0x00, 0x00, 0x00, 0x00


//--------------------- .nv.info._Z8MatrixOpPiS_S_ii9operation11method_type --------------------------
	.section	.nv.info._Z8MatrixOpPiS_S_ii9operation11method_type,"",@"SHT_CUDA_INFO"
	.sectionflags	@""
	.align	4


	//----- nvinfo : EIATTR_CUDA_API_VERSION
	.align		4
        /*0000*/ 	.byte	0x04, 0x37
        /*0002*/ 	.short	(.L_7 - .L_6)
.L_6:
        /*0004*/ 	.word	0x00000082


	//----- nvinfo : EIATTR_KPARAM_INFO
	.align		4
.L_7:
        /*0008*/ 	.byte	0x04, 0x17
        /*000a*/ 	.short	(.L_9 - .L_8)
.L_8:
        /*000c*/ 	.word	0x00000000
        /*0010*/ 	.short	0x0006
        /*0012*/ 	.short	0x0024
        /*0014*/ 	.byte	0x00, 0xf0, 0x11, 0x00


	//----- nvinfo : EIATTR_KPARAM_INFO
	.align		4
.L_9:
        /*0018*/ 	.byte	0x04, 0x17
        /*001a*/ 	.short	(.L_11 - .L_10)
.L_10:
        /*001c*/ 	.word	0x00000000
        /*0020*/ 	.short	0x0005
        /*0022*/ 	.short	0x0020
        /*0024*/ 	.byte	0x00, 0xf0, 0x11, 0x00


	//----- nvinfo : EIATTR_KPARAM_INFO
	.align		4
.L_11:
        /*0028*/ 	.byte	0x04, 0x17
        /*002a*/ 	.short	(.L_13 - .L_12)
.L_12:
        /*002c*/ 	.word	0x00000000
        /*0030*/ 	.short	0x0004
        /*0032*/ 	.short	0x001c
        /*0034*/ 	.byte	0x00, 0xf0, 0x11, 0x00


	//----- nvinfo : EIATTR_KPARAM_INFO
	.align		4
.L_13:
        /*0038*/ 	.byte	0x04, 0x17
        /*003a*/ 	.short	(.L_15 - .L_14)
.L_14:
        /*003c*/ 	.word	0x00000000
        /*0040*/ 	.short	0x0003
        /*0042*/ 	.short	0x0018
        /*0044*/ 	.byte	0x00, 0xf0, 0x11, 0x00


	//----- nvinfo : EIATTR_KPARAM_INFO
	.align		4
.L_15:
        /*0048*/ 	.byte	0x04, 0x17
        /*004a*/ 	.short	(.L_17 - .L_16)
.L_16:
        /*004c*/ 	.word	0x00000000
        /*0050*/ 	.short	0x0002
        /*0052*/ 	.short	0x0010
        /*0054*/ 	.byte	0x00, 0xf5, 0x21, 0x00


	//----- nvinfo : EIATTR_KPARAM_INFO
	.align		4
.L_17:
        /*0058*/ 	.byte	0x04, 0x17
        /*005a*/ 	.short	(.L_19 - .L_18)
.L_18:
        /*005c*/ 	.word	0x00000000
        /*0060*/ 	.short	0x0001
        /*0062*/ 	.short	0x0008
        /*0064*/ 	.byte	0x00, 0xf5, 0x21, 0x00


	//----- nvinfo : EIATTR_KPARAM_INFO
	.align		4
.L_19:
        /*0068*/ 	.byte	0x04, 0x17
        /*006a*/ 	.short	(.L_21 - .L_20)
.L_20:
        /*006c*/ 	.word	0x00000000
        /*0070*/ 	.short	0x0000
        /*0072*/ 	.short	0x0000
        /*0074*/ 	.byte	0x00, 0xf5, 0x21, 0x00


	//----- nvinfo : EIATTR_SPARSE_MMA_MASK
	.align		4
.L_21:
        /*0078*/ 	.byte	0x03, 0x50
        /*007a*/ 	.short	0x0000


	//----- nvinfo : EIATTR_MAXREG_COUNT
	.align		4
        /*007c*/ 	.byte	0x03, 0x1b
        /*007e*/ 	.short	0x00ff


	//----- nvinfo : EIATTR_MERCURY_ISA_VERSION
	.align		4
        /*0080*/ 	.byte	0x03, 0x5f
        /*0082*/ 	.short	0x0101


	//----- nvinfo : EIATTR_VRC_CTA_INIT_COUNT
	.align		4
        /*0084*/ 	.byte	0x02, 0x4a
	.zero		1
	.zero		1


	//----- nvinfo : EIATTR_EXIT_INSTR_OFFSETS
	.align		4
        /*0088*/ 	.byte	0x04, 0x1c
        /*008a*/ 	.short	(.L_23 - .L_22)


	//   ....[0]....
.L_22:
        /*008c*/ 	.word	0x00000100


	//   ....[1]....
        /*0090*/ 	.word	0x00000140


	//   ....[2]....
        /*0094*/ 	.word	0x000001a0


	//   ....[3]....
        /*0098*/ 	.word	0x000005c0


	//   ....[4]....
        /*009c*/ 	.word	0x00000850


	//   ....[5]....
        /*00a0*/ 	.word	0x00000a60


	//   ....[6]....
        /*00a4*/ 	.word	0x00000b20


	//   ....[7]....
        /*00a8*/ 	.word	0x00001580


	//   ....[8]....
        /*00ac*/ 	.word	0x000015d0


	//   ....[9]....
        /*00b0*/ 	.word	0x00001620


	//   ....[10]....
        /*00b4*/ 	.word	0x00001a90


	//   ....[11]....
        /*00b8*/ 	.word	0x00001cf0


	//   ....[12]....
        /*00bc*/ 	.word	0x00001e70


	//   ....[13]....
        /*00c0*/ 	.word	0x00001f30


	//   ....[14]....
        /*00c4*/ 	.word	0x00002840


	//   ....[15]....
        /*00c8*/ 	.word	0x00002a20


	//   ....[16]....
        /*00cc*/ 	.word	0x00002b20


	//   ....[17]....
        /*00d0*/ 	.word	0x00002be0


	//   ....[18]....
        /*00d4*/ 	.word	0x00002c30


	//   ....[19]....
        /*00d8*/ 	.word	0x00002c70


	//   ....[20]....
        /*00dc*/ 	.word	0x00002cc0


	//   ....[21]....
        /*00e0*/ 	.word	0x00002d80


	//   ....[22]....
        /*00e4*/ 	.word	0x00002df0


	//   ....[23]....
        /*00e8*/ 	.word	0x000031a0


	//   ....[24]....
        /*00ec*/ 	.word	0x000033e0


	//   ....[25]....
        /*00f0*/ 	.word	0x00003580


	//   ....[26]....
        /*00f4*/ 	.word	0x00003630


	//----- nvinfo : EIATTR_CBANK_PARAM_SIZE
	.align		4
.L_23:
        /*00f8*/ 	.byte	0x03, 0x19
        /*00fa*/ 	.short	0x0028


	//----- nvinfo : EIATTR_PARAM_CBANK
	.align		4
        /*00fc*/ 	.byte	0x04, 0x0a
        /*00fe*/ 	.short	(.L_25 - .L_24)
	.align		4
.L_24:
        /*0100*/ 	.word	index@(.nv.constant0._Z8MatrixOpPiS_S_ii9operation11method_type)
        /*0104*/ 	.short	0x0380
        /*0106*/ 	.short	0x0028


	//----- nvinfo : EIATTR_SW_WAR
	.align		4
.L_25:
        /*0108*/ 	.byte	0x04, 0x36
        /*010a*/ 	.short	(.L_27 - .L_26)
.L_26:
        /*010c*/ 	.word	0x00000008
.L_27:


//--------------------- .nv.callgraph             --------------------------
	.section	.nv.callgraph,"",@"SHT_CUDA_CALLGRAPH"
	.align	4
	.sectionentsize	8
	.align		4
        /*0000*/ 	.word	0x00000000
	.align		4
        /*0004*/ 	.word	0xffffffff
	.align		4
        /*0008*/ 	.word	0x00000000
	.align		4
        /*000c*/ 	.word	0xfffffffe
	.align		4
        /*0010*/ 	.word	0x00000000
	.align		4
        /*0014*/ 	.word	0xfffffffd
	.align		4
        /*0018*/ 	.word	0x00000000
	.align		4
        /*001c*/ 	.word	0xfffffffc


//--------------------- .text._Z8MatrixOpPiS_S_ii9operation11method_type --------------------------
	.section	.text._Z8MatrixOpPiS_S_ii9operation11method_type,"ax",@progbits
	.align	128
        .global         _Z8MatrixOpPiS_S_ii9operation11method_type
        .type           _Z8MatrixOpPiS_S_ii9operation11method_type,@function
        .size           _Z8MatrixOpPiS_S_ii9operation11method_type,(.L_x_35 - _Z8MatrixOpPiS_S_ii9operation11method_type)
        .other          _Z8MatrixOpPiS_S_ii9operation11method_type,@"STO_CUDA_ENTRY STV_DEFAULT"
_Z8MatrixOpPiS_S_ii9operation11method_type:
.text._Z8MatrixOpPiS_S_ii9operation11method_type:
[----:B------:R-:W-:Y:S01]  /*0000*/  LDC R1, c[0x0][0x37c] ;  /* 0x0000df00ff017b82 */ /* 0x000fe20000000800 */
[----:B------:R-:W0:Y:S01]  /*0010*/  S2R R8, SR_CTAID.Y ;  /* 0x0000000000087919 */ /* 0x000e220000002600 */
[----:B------:R-:W1:Y:S01]  /*0020*/  LDCU UR8, c[0x0][0x3a4] ;  /* 0x00007480ff0877ac */ /* 0x000e620008000800 */
[----:B------:R-:W0:Y:S01]  /*0030*/  S2R R3, SR_TID.Y ;  /* 0x0000000000037919 */ /* 0x000e220000002200 */
[----:B------:R-:W0:Y:S01]  /*0040*/  LDCU UR4, c[0x0][0x364] ;  /* 0x00006c80ff0477ac */ /* 0x000e220008000800 */
[----:B------:R-:W2:Y:S01]  /*0050*/  S2R R0, SR_CTAID.X ;  /* 0x0000000000007919 */ /* 0x000ea20000002500 */
[----:B------:R-:W2:Y:S01]  /*0060*/  LDCU UR5, c[0x0][0x360] ;  /* 0x00006c00ff0577ac */ /* 0x000ea20008000800 */
[----:B------:R-:W2:Y:S01]  /*0070*/  S2R R5, SR_TID.X ;  /* 0x0000000000057919 */ /* 0x000ea20000002100 */
[----:B------:R-:W3:Y:S01]  /*0080*/  LDCU.64 UR6, c[0x0][0x358] ;  /* 0x00006b00ff0677ac */ /* 0x000ee20008000a00 */
[----:B-1----:R-:W-:Y:S01]  /*0090*/  UISETP.NE.AND UP0, UPT, UR8, 0x2, UPT ;  /* 0x000000020800788c */ /* 0x002fe2000bf05270 */
[----:B0-----:R-:W-:-:S02]  /*00a0*/  IMAD R8, R8, UR4, R3 ;  /* 0x0000000408087c24 */ /* 0x001fc4000f8e0203 */
[----:B--2---:R-:W-:-:S06]  /*00b0*/  IMAD R0, R0, UR5, R5 ;  /* 0x0000000500007c24 */ /* 0x004fcc000f8e0205 */
[----:B---3--:R-:W-:Y:S05]  /*00c0*/  BRA.U !UP0, `(.L_x_0) ;  /* 0x0000002908dc7547 */ /* 0x008fea000b800000 */
[----:B------:R-:W-:-:S09]  /*00d0*/  UISETP.NE.AND UP0, UPT, UR8, 0x1, UPT ;  /* 0x000000010800788c */ /* 0x000fd2000bf05270 */
[----:B------:R-:W-:Y:S05]  /*00e0*/  BRA.U !UP0, `(.L_x_1) ;  /* 0x00000015082c7547 */ /* 0x000fea000b800000 */
[----:B------:R-:W-:-:S13]  /*00f0*/  ISETP.NE.AND P0, PT, RZ, UR8, PT ;  /* 0x00000008ff007c0c */ /* 0x000fda000bf05270 */
[----:B------:R-:W-:Y:S05]  /*0100*/  @P0 EXIT ;  /* 0x000000000000094d */ /* 0x000fea0003800000 */
[----:B------:R-:W0:Y:S02]  /*0110*/  LDC.64 R4, c[0x0][0x398] ;  /* 0x0000e600ff047b82 */ /* 0x000e240000000a00 */
[----:B0-----:R-:W-:-:S04]  /*0120*/  ISETP.GE.AND P0, PT, R5, 0x1, PT ;  /* 0x000000010500780c */ /* 0x001fc80003f06270 */
[----:B------:R-:W-:-:S13]  /*0130*/  ISETP.GE.OR P0, PT, R8, R4, !P0 ;  /* 0x000000040800720c */ /* 0x000fda0004706670 */
[----:B------:R-:W-:Y:S05]  /*0140*/  @P0 EXIT ;  /* 0x000000000000094d */ /* 0x000fea0003800000 */
[----:B------:R-:W0:Y:S01]  /*0150*/  LDCU UR4, c[0x0][0x3a0] ;  /* 0x00007400ff0477ac */ /* 0x000e220008000800 */
[----:B------:R-:W-:Y:S01]  /*0160*/  IMAD R0, R8, R5, RZ ;  /* 0x0000000508007224 */ /* 0x000fe200078e02ff */
[----:B0-----:R-:W-:-:S09]  /*0170*/  UISETP.NE.AND UP0, UPT, UR4, 0x1, UPT ;  /* 0x000000010400788c */ /* 0x001fd2000bf05270 */
[----:B------:R-:W-:Y:S05]  /*0180*/  BRA.U !UP0, `(.L_x_2) ;  /* 0x0000000908687547 */ /* 0x000fea000b800000 */
[----:B------:R-:W-:-:S13]  /*0190*/  ISETP.NE.AND P0, PT, RZ, UR4, PT ;  /* 0x00000004ff007c0c */ /* 0x000fda000bf05270 */
[----:B------:R-:W-:Y:S05]  /*01a0*/  @P0 EXIT ;  /* 0x000000000000094d */ /* 0x000fea0003800000 */
[C---:B------:R-:W-:Y:S01]  /*01b0*/  IADD3 R2, PT, PT, R5.reuse, -0x1, RZ ;  /* 0xffffffff05027810 */ /* 0x040fe20007ffe0ff */
[----:B------:R-:W-:Y:S01]  /*01c0*/  HFMA2 R3, -RZ, RZ, 0, 0 ;  /* 0x00000000ff037431 */ /* 0x000fe200000001ff */
[----:B------:R-:W-:Y:S02]  /*01d0*/  LOP3.LUT R12, R5, 0x7, RZ, 0xc0, !PT ;  /* 0x00000007050c7812 */ /* 0x000fe400078ec0ff */
[----:B------:R-:W-:Y:S02]  /*01e0*/  ISETP.GE.U32.AND P1, PT, R2, 0x7, PT ;  /* 0x000000070200780c */ /* 0x000fe40003f26070 */
[----:B------:R-:W-:-:S11]  /*01f0*/  ISETP.NE.AND P0, PT, R12, RZ, PT ;  /* 0x000000ff0c00720c */ /* 0x000fd60003f05270 */
[----:B------:R-:W-:Y:S05]  /*0200*/  @!P1 BRA `(.L_x_3) ;  /* 0x0000000000ec9947 */ /* 0x000fea0003800000 */
[----:B------:R-:W0:Y:S01]  /*0210*/  LDCU.128 UR8, c[0x0][0x380] ;  /* 0x00007000ff0877ac */ /* 0x000e220008000c00 */
[----:B------:R-:W-:Y:S02]  /*0220*/  MOV R6, 0x10 ;  /* 0x0000001000067802 */ /* 0x000fe40000000f00 */
[----:B------:R-:W-:Y:S01]  /*0230*/  MOV R7, 0x0 ;  /* 0x0000000000077802 */ /* 0x000fe20000000f00 */
[----:B------:R-:W1:Y:S01]  /*0240*/  LDCU.64 UR4, c[0x0][0x390] ;  /* 0x00007200ff0477ac */ /* 0x000e620008000a00 */
[----:B------:R-:W-:Y:S01]  /*0250*/  LOP3.LUT R3, R5, 0x7ffffff8, RZ, 0xc0, !PT ;  /* 0x7ffffff805037812 */ /* 0x000fe200078ec0ff */
[----:B------:R-:W-:-:S03]  /*0260*/  IMAD.WIDE.U32 R6, R0, 0x4, R6 ;  /* 0x0000000400067825 */ /* 0x000fc600078e0006 */
[----:B------:R-:W-:Y:S02]  /*0270*/  IADD3 R2, PT, PT, -R3, RZ, RZ ;  /* 0x000000ff03027210 */ /* 0x000fe40007ffe1ff */
[C---:B0-----:R-:W-:Y:S02]  /*0280*/  IADD3 R16, P1, PT, R6.reuse, UR8, RZ ;  /* 0x0000000806107c10 */ /* 0x041fe4000ff3e0ff */
[C---:B------:R-:W-:Y:S02]  /*0290*/  IADD3 R4, P2, PT, R6.reuse, UR10, RZ ;  /* 0x0000000a06047c10 */ /* 0x040fe4000ff5e0ff */
[----:B-1----:R-:W-:Y:S02]  /*02a0*/  IADD3 R14, P3, PT, R6, UR4, RZ ;  /* 0x00000004060e7c10 */ /* 0x002fe4000ff7e0ff */
[C---:B------:R-:W-:Y:S02]  /*02b0*/  IADD3.X R9, PT, PT, R7.reuse, UR9, RZ, P1, !PT ;  /* 0x0000000907097c10 */ /* 0x040fe40008ffe4ff */
[----:B------:R-:W-:-:S02]  /*02c0*/  IADD3.X R13, PT, PT, R7, UR11, RZ, P2, !PT ;  /* 0x0000000b070d7c10 */ /* 0x000fc400097fe4ff */
[----:B------:R-:W-:-:S07]  /*02d0*/  IADD3.X R15, PT, PT, R7, UR5, RZ, P3, !PT ;  /* 0x00000005070f7c10 */ /* 0x000fce0009ffe4ff */
.L_x_4:
[----:B------:R-:W-:Y:S01]  /*02e0*/  IMAD.MOV.U32 R8, RZ, RZ, R16 ;  /* 0x000000ffff087224 */ /* 0x000fe200078e0010 */
[----:B------:R-:W-:Y:S02]  /*02f0*/  MOV R6, R4 ;  /* 0x0000000400067202 */ /* 0x000fe40000000f00 */
[----:B------:R-:W-:Y:S02]  /*0300*/  MOV R7, R13 ;  /* 0x0000000d00077202 */ /* 0x000fe40000000f00 */
[----:B------:R-:W2:Y:S04]  /*0310*/  LDG.E R4, desc[UR6][R8.64+-0x10] ;  /* 0xfffff00608047981 */ /* 0x000ea8000c1e1900 */
[----:B-1----:R-:W2:Y:S01]  /*0320*/  LDG.E R11, desc[UR6][R6.64+-0x10] ;  /* 0xfffff006060b7981 */ /* 0x002ea2000c1e1900 */
[----:B------:R-:W-:-:S02]  /*0330*/  MOV R10, R14 ;  /* 0x0000000e000a7202 */ /* 0x000fc40000000f00 */
[----:B--2---:R-:W-:Y:S02]  /*0340*/  IADD3 R13, PT, PT, R4, R11, RZ ;  /* 0x0000000b040d7210 */ /* 0x004fe40007ffe0ff */
[----:B------:R-:W-:-:S05]  /*0350*/  MOV R11, R15 ;  /* 0x0000000f000b7202 */ /* 0x000fca0000000f00 */
[----:B------:R0:W-:Y:S04]  /*0360*/  STG.E desc[UR6][R10.64+-0x10], R13 ;  /* 0xfffff00d0a007986 */ /* 0x0001e8000c101906 */
[----:B------:R-:W2:Y:S04]  /*0370*/  LDG.E R4, desc[UR6][R8.64+-0xc] ;  /* 0xfffff40608047981 */ /* 0x000ea8000c1e1900 */
[----:B------:R-:W2:Y:S02]  /*0380*/  LDG.E R15, desc[UR6][R6.64+-0xc] ;  /* 0xfffff406060f7981 */ /* 0x000ea4000c1e1900 */
[----:B--2---:R-:W-:-:S05]  /*0390*/  IMAD.IADD R15, R4, 0x1, R15 ;  /* 0x00000001040f7824 */ /* 0x004fca00078e020f */
[----:B------:R1:W-:Y:S04]  /*03a0*/  STG.E desc[UR6][R10.64+-0xc], R15 ;  /* 0xfffff40f0a007986 */ /* 0x0003e8000c101906 */
[----:B------:R-:W2:Y:S04]  /*03b0*/  LDG.E R4, desc[UR6][R8.64+-0x8] ;  /* 0xfffff80608047981 */ /* 0x000ea8000c1e1900 */
[----:B------:R-:W2:Y:S02]  /*03c0*/  LDG.E R17, desc[UR6][R6.64+-0x8] ;  /* 0xfffff80606117981 */ /* 0x000ea4000c1e1900 */
[----:B--2---:R-:W-:-:S05]  /*03d0*/  IADD3 R17, PT, PT, R4, R17, RZ ;  /* 0x0000001104117210 */ /* 0x004fca0007ffe0ff */
[----:B------:R2:W-:Y:S04]  /*03e0*/  STG.E desc[UR6][R10.64+-0x8], R17 ;  /* 0xfffff8110a007986 */ /* 0x0005e8000c101906 */
[----:B------:R-:W3:Y:S04]  /*03f0*/  LDG.E R4, desc[UR6][R8.64+-0x4] ;  /* 0xfffffc0608047981 */ /* 0x000ee8000c1e1900 */
[----:B------:R-:W3:Y:S02]  /*0400*/  LDG.E R19, desc[UR6][R6.64+-0x4] ;  /* 0xfffffc0606137981 */ /* 0x000ee4000c1e1900 */
[----:B---3--:R-:W-:-:S05]  /*0410*/  IADD3 R19, PT, PT, R4, R19, RZ ;  /* 0x0000001304137210 */ /* 0x008fca0007ffe0ff */
[----:B------:R3:W-:Y:S04]  /*0420*/  STG.E desc[UR6][R10.64+-0x4], R19 ;  /* 0xfffffc130a007986 */ /* 0x0007e8000c101906 */
[----:B------:R-:W4:Y:S04]  /*0430*/  LDG.E R4, desc[UR6][R8.64] ;  /* 0x0000000608047981 */ /* 0x000f28000c1e1900 */
[----:B0-----:R-:W4:Y:S02]  /*0440*/  LDG.E R13, desc[UR6][R6.64] ;  /* 0x00000006060d7981 */ /* 0x001f24000c1e1900 */
[----:B----4-:R-:W-:-:S05]  /*0450*/  IADD3 R13, PT, PT, R4, R13, RZ ;  /* 0x0000000d040d7210 */ /* 0x010fca0007ffe0ff */
[----:B------:R-:W-:Y:S04]  /*0460*/  STG.E desc[UR6][R10.64], R13 ;  /* 0x0000000d0a007986 */ /* 0x000fe8000c101906 */
[----:B------:R-:W4:Y:S04]  /*0470*/  LDG.E R4, desc[UR6][R8.64+0x4] ;  /* 0x0000040608047981 */ /* 0x000f28000c1e1900 */
[----:B-1----:R-:W4:Y:S02]  /*0480*/  LDG.E R15, desc[UR6][R6.64+0x4] ;  /* 0x00000406060f7981 */ /* 0x002f24000c1e1900 */
[----:B----4-:R-:W-:-:S05]  /*0490*/  IADD3 R15, PT, PT, R4, R15, RZ ;  /* 0x0000000f040f7210 */ /* 0x010fca0007ffe0ff */
[----:B------:R0:W-:Y:S04]  /*04a0*/  STG.E desc[UR6][R10.64+0x4], R15 ;  /* 0x0000040f0a007986 */ /* 0x0001e8000c101906 */
[----:B------:R-:W4:Y:S04]  /*04b0*/  LDG.E R4, desc[UR6][R8.64+0x8] ;  /* 0x0000080608047981 */ /* 0x000f28000c1e1900 */
[----:B--2---:R-:W4:Y:S02]  /*04c0*/  LDG.E R17, desc[UR6][R6.64+0x8] ;  /* 0x0000080606117981 */ /* 0x004f24000c1e1900 */
[----:B----4-:R-:W-:-:S05]  /*04d0*/  IADD3 R17, PT, PT, R4, R17, RZ ;  /* 0x0000001104117210 */ /* 0x010fca0007ffe0ff */
[----:B------:R1:W-:Y:S04]  /*04e0*/  STG.E desc[UR6][R10.64+0x8], R17 ;  /* 0x000008110a007986 */ /* 0x0003e8000c101906 */
[----:B------:R2:W4:Y:S04]  /*04f0*/  LDG.E R4, desc[UR6][R8.64+0xc] ;  /* 0x00000c0608047981 */ /* 0x000528000c1e1900 */
[----:B---3--:R-:W4:Y:S01]  /*0500*/  LDG.E R19, desc[UR6][R6.64+0xc] ;  /* 0x00000c0606137981 */ /* 0x008f22000c1e1900 */
[----:B------:R-:W-:Y:S02]  /*0510*/  IADD3 R2, PT, PT, R2, 0x8, RZ ;  /* 0x0000000802027810 */ /* 0x000fe40007ffe0ff */
[----:B------:R-:W-:-:S02]  /*0520*/  IADD3 R16, P2, PT, R8, 0x20, RZ ;  /* 0x0000002008107810 */ /* 0x000fc40007f5e0ff */
[----:B------:R-:W-:Y:S02]  /*0530*/  ISETP.NE.AND P1, PT, R2, RZ, PT ;  /* 0x000000ff0200720c */ /* 0x000fe40003f25270 */
[----:B------:R-:W-:Y:S02]  /*0540*/  IADD3 R14, P4, PT, R10, 0x20, RZ ;  /* 0x000000200a0e7810 */ /* 0x000fe40007f9e0ff */
[----:B--2---:R-:W-:Y:S02]  /*0550*/  IADD3.X R9, PT, PT, RZ, R9, RZ, P2, !PT ;  /* 0x00000009ff097210 */ /* 0x004fe400017fe4ff */
[----:B0-----:R-:W-:Y:S01]  /*0560*/  IADD3.X R15, PT, PT, RZ, R11, RZ, P4, !PT ;  /* 0x0000000bff0f7210 */ /* 0x001fe200027fe4ff */
[----:B----4-:R-:W-:Y:S01]  /*0570*/  IMAD.IADD R19, R4, 0x1, R19 ;  /* 0x0000000104137824 */ /* 0x010fe200078e0213 */
[----:B------:R-:W-:-:S04]  /*0580*/  IADD3 R4, P3, PT, R6, 0x20, RZ ;  /* 0x0000002006047810 */ /* 0x000fc80007f7e0ff */
[----:B------:R1:W-:Y:S01]  /*0590*/  STG.E desc[UR6][R10.64+0xc], R19 ;  /* 0x00000c130a007986 */ /* 0x0003e2000c101906 */
[----:B------:R-:W-:Y:S01]  /*05a0*/  IADD3.X R13, PT, PT, RZ, R7, RZ, P3, !PT ;  /* 0x00000007ff0d7210 */ /* 0x000fe20001ffe4ff */
[----:B------:R-:W-:Y:S07]  /*05b0*/  @P1 BRA `(.L_x_4) ;  /* 0xfffffffc00481947 */ /* 0x000fee000383ffff */
.L_x_3:
[----:B------:R-:W-:Y:S05]  /*05c0*/  @!P0 EXIT ;  /* 0x000000000000894d */ /* 0x000fea0003800000 */
[----:B------:R-:W-:Y:S02]  /*05d0*/  ISETP.GE.U32.AND P1, PT, R12, 0x4, PT ;  /* 0x000000040c00780c */ /* 0x000fe40003f26070 */
[----:B------:R-:W-:-:S04]  /*05e0*/  LOP3.LUT R4, R5, 0x3, RZ, 0xc0, !PT ;  /* 0x0000000305047812 */ /* 0x000fc800078ec0ff */
[----:B------:R-:W-:-:S07]  /*05f0*/  ISETP.NE.AND P0, PT, R4, RZ, PT ;  /* 0x000000ff0400720c */ /* 0x000fce0003f05270 */
[----:B------:R-:W-:Y:S06]  /*0600*/  @!P1 BRA `(.L_x_5) ;  /* 0x0000000000909947 */ /* 0x000fec0003800000 */
[----:B------:R-:W0:Y:S01]  /*0610*/  LDC.64 R12, c[0x0][0x380] ;  /* 0x0000e000ff0c7b82 */ /* 0x000e220000000a00 */
[CC--:B------:R-:W-:Y:S01]  /*0620*/  IADD3 R7, PT, PT, R0.reuse, R3.reuse, RZ ;  /* 0x0000000300077210 */ /* 0x0c0fe20007ffe0ff */
[----:B------:R-:W2:Y:S06]  /*0630*/  LDCU.128 UR8, c[0x0][0x380] ;  /* 0x00007000ff0877ac */ /* 0x000eac0008000c00 */
[----:B------:R-:W3:Y:S08]  /*0640*/  LDC.64 R14, c[0x0][0x388] ;  /* 0x0000e200ff0e7b82 */ /* 0x000ef00000000a00 */
[----:B-1----:R-:W1:Y:S01]  /*0650*/  LDC.64 R10, c[0x0][0x390] ;  /* 0x0000e400ff0a7b82 */ /* 0x002e620000000a00 */
[----:B------:R-:W-:Y:S01]  /*0660*/  IADD3 R18, P1, PT, R0, R3, RZ ;  /* 0x0000000300127210 */ /* 0x000fe20007f3e0ff */
[----:B------:R-:W4:Y:S01]  /*0670*/  LDCU.64 UR4, c[0x0][0x390] ;  /* 0x00007200ff0477ac */ /* 0x000f220008000a00 */
[----:B0-----:R-:W-:-:S06]  /*0680*/  IMAD.WIDE.U32 R12, R7, 0x4, R12 ;  /* 0x00000004070c7825 */ /* 0x001fcc00078e000c */
[----:B------:R-:W5:Y:S01]  /*0690*/  LDG.E R12, desc[UR6][R12.64] ;  /* 0x000000060c0c7981 */ /* 0x000f62000c1e1900 */
[----:B---3--:R-:W-:-:S06]  /*06a0*/  IMAD.WIDE.U32 R14, R7, 0x4, R14 ;  /* 0x00000004070e7825 */ /* 0x008fcc00078e000e */
[----:B------:R-:W5:Y:S01]  /*06b0*/  LDG.E R15, desc[UR6][R14.64] ;  /* 0x000000060e0f7981 */ /* 0x000f62000c1e1900 */
[----:B------:R-:W-:Y:S01]  /*06c0*/  IMAD.X R9, RZ, RZ, RZ, P1 ;  /* 0x000000ffff097224 */ /* 0x000fe200008e06ff */
[----:B------:R-:W-:-:S04]  /*06d0*/  SHF.L.U32 R16, R18, 0x2, RZ ;  /* 0x0000000212107819 */ /* 0x000fc800000006ff */
[----:B------:R-:W-:Y:S02]  /*06e0*/  SHF.L.U64.HI R18, R18, 0x2, R9 ;  /* 0x0000000212127819 */ /* 0x000fe40000010209 */
[C---:B--2---:R-:W-:Y:S02]  /*06f0*/  IADD3 R6, P1, PT, R16.reuse, UR8, RZ ;  /* 0x0000000810067c10 */ /* 0x044fe4000ff3e0ff */
[----:B------:R-:W-:-:S04]  /*0700*/  IADD3 R8, P2, PT, R16, UR10, RZ ;  /* 0x0000000a10087c10 */ /* 0x000fc8000ff5e0ff */
[----:B------:R-:W-:Y:S02]  /*0710*/  IADD3.X R9, PT, PT, R18, UR11, RZ, P2, !PT ;  /* 0x0000000b12097c10 */ /* 0x000fe400097fe4ff */
[----:B-----5:R-:W-:Y:S01]  /*0720*/  IADD3 R17, PT, PT, R12, R15, RZ ;  /* 0x0000000f0c117210 */ /* 0x020fe20007ffe0ff */
[----:B-1----:R-:W-:Y:S01]  /*0730*/  IMAD.WIDE.U32 R12, R7, 0x4, R10 ;  /* 0x00000004070c7825 */ /* 0x002fe200078e000a */
[----:B------:R-:W-:-:S04]  /*0740*/  IADD3.X R7, PT, PT, R18, UR9, RZ, P1, !PT ;  /* 0x0000000912077c10 */ /* 0x000fc80008ffe4ff */
[----:B------:R0:W-:Y:S04]  /*0750*/  STG.E desc[UR6][R12.64], R17 ;  /* 0x000000110c007986 */ /* 0x0001e8000c101906 */
[----:B------:R-:W2:Y:S04]  /*0760*/  LDG.E R2, desc[UR6][R6.64+0x4] ;  /* 0x0000040606027981 */ /* 0x000ea8000c1e1900 */
[----:B------:R-:W2:Y:S01]  /*0770*/  LDG.E R15, desc[UR6][R8.64+0x4] ;  /* 0x00000406080f7981 */ /* 0x000ea2000c1e1900 */
[----:B----4-:R-:W-:-:S04]  /*0780*/  IADD3 R10, P1, PT, R16, UR4, RZ ;  /* 0x00000004100a7c10 */ /* 0x010fc8000ff3e0ff */
[----:B------:R-:W-:Y:S02]  /*0790*/  IADD3.X R11, PT, PT, R18, UR5, RZ, P1, !PT ;  /* 0x00000005120b7c10 */ /* 0x000fe40008ffe4ff */
[----:B--2---:R-:W-:-:S05]  /*07a0*/  IADD3 R15, PT, PT, R2, R15, RZ ;  /* 0x0000000f020f7210 */ /* 0x004fca0007ffe0ff */
[----:B------:R2:W-:Y:S04]  /*07b0*/  STG.E desc[UR6][R10.64+0x4], R15 ;  /* 0x0000040f0a007986 */ /* 0x0005e8000c101906 */
[----:B------:R-:W3:Y:S04]  /*07c0*/  LDG.E R2, desc[UR6][R6.64+0x8] ;  /* 0x0000080606027981 */ /* 0x000ee8000c1e1900 */
[----:B------:R-:W3:Y:S02]  /*07d0*/  LDG.E R19, desc[UR6][R8.64+0x8] ;  /* 0x0000080608137981 */ /* 0x000ee4000c1e1900 */
[----:B---3--:R-:W-:-:S05]  /*07e0*/  IADD3 R19, PT, PT, R2, R19, RZ ;  /* 0x0000001302137210 */ /* 0x008fca0007ffe0ff */
[----:B------:R2:W-:Y:S04]  /*07f0*/  STG.E desc[UR6][R10.64+0x8], R19 ;  /* 0x000008130a007986 */ /* 0x0005e8000c101906 */
[----:B------:R-:W3:Y:S04]  /*0800*/  LDG.E R2, desc[UR6][R6.64+0xc] ;  /* 0x00000c0606027981 */ /* 0x000ee8000c1e1900 */
[----:B0-----:R-:W3:Y:S01]  /*0810*/  LDG.E R13, desc[UR6][R8.64+0xc] ;  /* 0x00000c06080d7981 */ /* 0x001ee2000c1e1900 */
[----:B------:R-:W-:Y:S01]  /*0820*/  VIADD R3, R3, 0x4 ;  /* 0x0000000403037836 */ /* 0x000fe20000000000 */
[----:B---3--:R-:W-:-:S05]  /*0830*/  IADD3 R13, PT, PT, R2, R13, RZ ;  /* 0x0000000d020d7210 */ /* 0x008fca0007ffe0ff */
[----:B------:R2:W-:Y:S02]  /*0840*/  STG.E desc[UR6][R10.64+0xc], R13 ;  /* 0x00000c0d0a007986 */ /* 0x0005e4000c101906 */
.L_x_5:
[----:B------:R-:W-:Y:S05]  /*0850*/  @!P0 EXIT ;  /* 0x000000000000894d */ /* 0x000fea0003800000 */
[----:B------:R-:W-:Y:S02]  /*0860*/  ISETP.NE.AND P1, PT, R4, 0x1, PT ;  /* 0x000000010400780c */ /* 0x000fe40003f25270 */
[----:B------:R-:W-:-:S04]  /*0870*/  LOP3.LUT R5, R5, 0x1, RZ, 0xc0, !PT ;  /* 0x0000000105057812 */ /* 0x000fc800078ec0ff */
[----:B------:R-:W-:-:S07]  /*0880*/  ISETP.NE.U32.AND P0, PT, R5, 0x1, PT ;  /* 0x000000010500780c */ /* 0x000fce0003f05070 */
[----:B------:R-:W-:Y:S06]  /*0890*/  @!P1 BRA `(.L_x_6) ;  /* 0x0000000000709947 */ /* 0x000fec0003800000 */
[----:B------:R-:W0:Y:S01]  /*08a0*/  LDC.64 R4, c[0x0][0x380] ;  /* 0x0000e000ff047b82 */ /* 0x000e220000000a00 */
[CC--:B-12---:R-:W-:Y:S01]  /*08b0*/  IADD3 R11, PT, PT, R0.reuse, R3.reuse, RZ ;  /* 0x00000003000b7210 */ /* 0x0c6fe20007ffe0ff */
[----:B------:R-:W1:Y:S06]  /*08c0*/  LDCU.128 UR8, c[0x0][0x380] ;  /* 0x00007000ff0877ac */ /* 0x000e6c0008000c00 */
[----:B------:R-:W2:Y:S08]  /*08d0*/  LDC.64 R6, c[0x0][0x388] ;  /* 0x0000e200ff067b82 */ /* 0x000eb00000000a00 */
[----:B------:R-:W3:Y:S01]  /*08e0*/  LDC.64 R8, c[0x0][0x390] ;  /* 0x0000e400ff087b82 */ /* 0x000ee20000000a00 */
[----:B------:R-:W-:Y:S01]  /*08f0*/  IADD3 R2, P1, PT, R0, R3, RZ ;  /* 0x0000000300027210 */ /* 0x000fe20007f3e0ff */
[----:B------:R-:W4:Y:S01]  /*0900*/  LDCU.64 UR4, c[0x0][0x390] ;  /* 0x00007200ff0477ac */ /* 0x000f220008000a00 */
[----:B0-----:R-:W-:-:S06]  /*0910*/  IMAD.WIDE.U32 R4, R11, 0x4, R4 ;  /* 0x000000040b047825 */ /* 0x001fcc00078e0004 */
[----:B------:R-:W5:Y:S01]  /*0920*/  LDG.E R4, desc[UR6][R4.64] ;  /* 0x0000000604047981 */ /* 0x000f62000c1e1900 */
[----:B--2---:R-:W-:-:S06]  /*0930*/  IMAD.WIDE.U32 R6, R11, 0x4, R6 ;  /* 0x000000040b067825 */ /* 0x004fcc00078e0006 */
[----:B------:R-:W5:Y:S01]  /*0940*/  LDG.E R7, desc[UR6][R6.64] ;  /* 0x0000000606077981 */ /* 0x000f62000c1e1900 */
[----:B------:R-:W-:Y:S02]  /*0950*/  IADD3.X R13, PT, PT, RZ, RZ, RZ, P1, !PT ;  /* 0x000000ffff0d7210 */ /* 0x000fe40000ffe4ff */
[C---:B------:R-:W-:Y:S02]  /*0960*/  SHF.L.U32 R14, R2.reuse, 0x2, RZ ;  /* 0x00000002020e7819 */ /* 0x040fe400000006ff */
[----:B------:R-:W-:Y:S02]  /*0970*/  SHF.L.U64.HI R2, R2, 0x2, R13 ;  /* 0x0000000202027819 */ /* 0x000fe4000001020d */
[C---:B-1----:R-:W-:Y:S02]  /*0980*/  IADD3 R12, P2, PT, R14.reuse, UR10, RZ ;  /* 0x0000000a0e0c7c10 */ /* 0x042fe4000ff5e0ff */
[----:B------:R-:W-:Y:S01]  /*0990*/  IADD3 R10, P1, PT, R14, UR8, RZ ;  /* 0x000000080e0a7c10 */ /* 0x000fe2000ff3e0ff */
[----:B---3--:R-:W-:Y:S01]  /*09a0*/  IMAD.WIDE.U32 R8, R11, 0x4, R8 ;  /* 0x000000040b087825 */ /* 0x008fe200078e0008 */
[----:B------:R-:W-:-:S02]  /*09b0*/  IADD3.X R13, PT, PT, R2, UR11, RZ, P2, !PT ;  /* 0x0000000b020d7c10 */ /* 0x000fc400097fe4ff */
[----:B------:R-:W-:Y:S02]  /*09c0*/  IADD3.X R11, PT, PT, R2, UR9, RZ, P1, !PT ;  /* 0x00000009020b7c10 */ /* 0x000fe40008ffe4ff */
[----:B-----5:R-:W-:-:S05]  /*09d0*/  IADD3 R15, PT, PT, R4, R7, RZ ;  /* 0x00000007040f7210 */ /* 0x020fca0007ffe0ff */
[----:B------:R0:W-:Y:S04]  /*09e0*/  STG.E desc[UR6][R8.64], R15 ;  /* 0x0000000f08007986 */ /* 0x0001e8000c101906 */
[----:B------:R-:W2:Y:S04]  /*09f0*/  LDG.E R10, desc[UR6][R10.64+0x4] ;  /* 0x000004060a0a7981 */ /* 0x000ea8000c1e1900 */
[----:B------:R-:W2:Y:S01]  /*0a00*/  LDG.E R13, desc[UR6][R12.64+0x4] ;  /* 0x000004060c0d7981 */ /* 0x000ea2000c1e1900 */
[----:B----4-:R-:W-:-:S04]  /*0a10*/  IADD3 R4, P1, PT, R14, UR4, RZ ;  /* 0x000000040e047c10 */ /* 0x010fc8000ff3e0ff */
[----:B------:R-:W-:Y:S01]  /*0a20*/  IADD3.X R5, PT, PT, R2, UR5, RZ, P1, !PT ;  /* 0x0000000502057c10 */ /* 0x000fe20008ffe4ff */
[----:B------:R-:W-:Y:S01]  /*0a30*/  VIADD R3, R3, 0x2 ;  /* 0x0000000203037836 */ /* 0x000fe20000000000 */
[----:B--2---:R-:W-:-:S05]  /*0a40*/  IADD3 R7, PT, PT, R10, R13, RZ ;  /* 0x0000000d0a077210 */ /* 0x004fca0007ffe0ff */
[----:B------:R0:W-:Y:S02]  /*0a50*/  STG.E desc[UR6][R4.64+0x4], R7 ;  /* 0x0000040704007986 */ /* 0x0001e4000c101906 */
.L_x_6:
[----:B------:R-:W-:Y:S05]  /*0a60*/  @P0 EXIT ;  /* 0x000000000000094d */ /* 0x000fea0003800000 */
[----:B0-----:R-:W0:Y:S01]  /*0a70*/  LDC.64 R4, c[0x0][0x380] ;  /* 0x0000e000ff047b82 */ /* 0x001e220000000a00 */
[----:B------:R-:W-:-:S07]  /*0a80*/  IADD3 R9, PT, PT, R0, R3, RZ ;  /* 0x0000000300097210 */ /* 0x000fce0007ffe0ff */
[----:B------:R-:W3:Y:S01]  /*0a90*/  LDC.64 R6, c[0x0][0x388] ;  /* 0x0000e200ff067b82 */ /* 0x000ee20000000a00 */
[----:B0-----:R-:W-:-:S06]  /*0aa0*/  IMAD.WIDE.U32 R2, R9, 0x4, R4 ;  /* 0x0000000409027825 */ /* 0x001fcc00078e0004 */
[----:B------:R-:W4:Y:S01]  /*0ab0*/  LDG.E R2, desc[UR6][R2.64] ;  /* 0x0000000602027981 */ /* 0x000f22000c1e1900 */
[C---:B---3--:R-:W-:Y:S02]  /*0ac0*/  IMAD.WIDE.U32 R4, R9.reuse, 0x4, R6 ;  /* 0x0000000409047825 */ /* 0x048fe400078e0006 */
[----:B------:R-:W0:Y:S04]  /*0ad0*/  LDC.64 R6, c[0x0][0x390] ;  /* 0x0000e400ff067b82 */ /* 0x000e280000000a00 */
[----:B------:R-:W4:Y:S01]  /*0ae0*/  LDG.E R5, desc[UR6][R4.64] ;  /* 0x0000000604057981 */ /* 0x000f22000c1e1900 */
[----:B0-----:R-:W-:Y:S01]  /*0af0*/  IMAD.WIDE.U32 R6, R9, 0x4, R6 ;  /* 0x0000000409067825 */ /* 0x001fe200078e0006 */
[----:B----4-:R-:W-:-:S05]  /*0b00*/  IADD3 R9, PT, PT, R2, R5, RZ ;  /* 0x0000000502097210 */ /* 0x010fca0007ffe0ff */
[----:B------:R-:W-:Y:S01]  /*0b10*/  STG.E desc[UR6][R6.64], R9 ;  /* 0x0000000906007986 */ /* 0x000fe2000c101906 */
[----:B------:R-:W-:Y:S05]  /*0b20*/  EXIT ;  /* 0x000000000000794d */ /* 0x000fea0003800000 */
.L_x_2:
[C---:B------:R-:W-:Y:S02]  /*0b30*/  IADD3 R2, PT, PT, R5.reuse, -0x1, RZ ;  /* 0xffffffff05027810 */ /* 0x040fe40007ffe0ff */
[C---:B------:R-:W-:Y:S02]  /*0b40*/  LOP3.LUT R3, R5.reuse, 0x7, RZ, 0xc0, !PT ;  /* 0x0000000705037812 */ /* 0x040fe400078ec0ff */
[----:B------:R-:W-:Y:S02]  /*0b50*/  ISETP.GE.U32.AND P0, PT, R2, 0x7, PT ;  /* 0x000000070200780c */ /* 0x000fe40003f06070 */
[C---:B------:R-:W-:Y:S02]  /*0b60*/  LOP3.LUT R2, R5.reuse, 0x7ffffff8, RZ, 0xc0, !PT ;  /* 0x7ffffff805027812 */ /* 0x040fe400078ec0ff */
[----:B------:R-:W-:Y:S01]  /*0b70*/  LOP3.LUT R4, R5, 0x3, RZ, 0xc0, !PT ;  /* 0x0000000305047812 */ /* 0x000fe200078ec0ff */
[----:B------:R-:W-:Y:S01]  /*0b80*/  HFMA2 R5, -RZ, RZ, 0, 0 ;  /* 0x00000000ff057431 */ /* 0x000fe200000001ff */
[----:B------:R-:W-:-:S07]  /*0b90*/  IADD3 R6, PT, PT, -R2, RZ, RZ ;  /* 0x000000ff02067210 */ /* 0x000fce0007ffe1ff */
.L_x_12:
[----:B01234-:R-:W0:Y:S01]  /*0ba0*/  LDC.64 R12, c[0x0][0x390] ;  /* 0x0000e400ff0c7b82 */ /* 0x01fe220000000a00 */
[----:B------:R-:W-:Y:S01]  /*0bb0*/  IMAD.IADD R7, R0, 0x1, R5 ;  /* 0x0000000100077824 */ /* 0x000fe200078e0205 */
[----:B------:R-:W-:-:S03]  /*0bc0*/  MOV R19, RZ ;  /* 0x000000ff00137202 */ /* 0x000fc60000000f00 */
[----:B0-----:R-:W-:Y:S01]  /*0bd0*/  IMAD.WIDE.U32 R12, R7, 0x4, R12 ;  /* 0x00000004070c7825 */ /* 0x001fe200078e000c */
[----:B------:R-:W-:-:S04]  /*0be0*/  MOV R7, RZ ;  /* 0x000000ff00077202 */ /* 0x000fc80000000f00 */
[----:B------:R0:W-:Y:S01]  /*0bf0*/  STG.E desc[UR6][R12.64], RZ ;  /* 0x000000ff0c007986 */ /* 0x0001e2000c101906 */
[----:B------:R-:W-:Y:S05]  /*0c00*/  @!P0 BRA `(.L_x_7) ;  /* 0x0000000400108947 */ /* 0x000fea0003800000 */
[----:B------:R-:W1:Y:S01]  /*0c10*/  LDC R8, c[0x0][0x39c] ;  /* 0x0000e700ff087b82 */ /* 0x000e620000000800 */
[----:B------:R-:W-:Y:S01]  /*0c20*/  MOV R19, RZ ;  /* 0x000000ff00137202 */ /* 0x000fe20000000f00 */
[----:B------:R-:W-:Y:S01]  /*0c30*/  IMAD.MOV.U32 R7, RZ, RZ, R6 ;  /* 0x000000ffff077224 */ /* 0x000fe200078e0006 */
[----:B------:R-:W-:Y:S02]  /*0c40*/  MOV R10, R0 ;  /* 0x00000000000a7202 */ /* 0x000fe40000000f00 */
[-C--:B------:R-:W-:Y:S02]  /*0c50*/  MOV R9, R5.reuse ;  /* 0x0000000500097202 */ /* 0x080fe40000000f00 */
[----:B-1----:R-:W-:Y:S01]  /*0c60*/  IADD3 R11, PT, PT, R5, R8, RZ ;  /* 0x00000008050b7210 */ /* 0x002fe20007ffe0ff */
[C-C-:B------:R-:W-:Y:S01]  /*0c70*/  IMAD R27, R8.reuse, 0x3, R5.reuse ;  /* 0x00000003081b7824 */ /* 0x140fe200078e0205 */
[CC--:B------:R-:W-:Y:S01]  /*0c80*/  LEA R25, R8.reuse, R5.reuse, 0x1 ;  /* 0x0000000508197211 */ /* 0x0c0fe200078e08ff */
[C-C-:B------:R-:W-:Y:S01]  /*0c90*/  IMAD R24, R8.reuse, 0x5, R5.reuse ;  /* 0x0000000508187824 */ /* 0x140fe200078e0205 */
[C---:B------:R-:W-:Y:S01]  /*0ca0*/  LEA R29, R8.reuse, R5, 0x2 ;  /* 0x00000005081d7211 */ /* 0x040fe200078e10ff */
[----:B------:R-:W-:-:S02]  /*0cb0*/  IMAD R26, R8, 0x6, R5 ;  /* 0x00000006081a7824 */ /* 0x000fc400078e0205 */
[----:B------:R-:W-:-:S07]  /*0cc0*/  IMAD R28, R8, 0x7, R5 ;  /* 0x00000007081c7824 */ /* 0x000fce00078e0205 */
.L_x_8:
[----:B-1----:R-:W1:Y:S08]  /*0cd0*/  LDC.64 R16, c[0x0][0x388] ;  /* 0x0000e200ff107b82 */ /* 0x002e700000000a00 */
[----:B------:R-:W2:Y:S01]  /*0ce0*/  LDC.64 R14, c[0x0][0x380] ;  /* 0x0000e000ff0e7b82 */ /* 0x000ea20000000a00 */
[----:B-1----:R-:W-:-:S06]  /*0cf0*/  IMAD.WIDE.U32 R22, R9, 0x4, R16 ;  /* 0x0000000409167825 */ /* 0x002fcc00078e0010 */
[----:B------:R-:W3:Y:S01]  /*0d00*/  LDG.E R22, desc[UR6][R22.64] ;  /* 0x0000000616167981 */ /* 0x000ee2000c1e1900 */
[----:B--2---:R-:W-:-:S05]  /*0d10*/  IMAD.WIDE.U32 R14, R10, 0x4, R14 ;  /* 0x000000040a0e7825 */ /* 0x004fca00078e000e */
[----:B------:R-:W3:Y:S02]  /*0d20*/  LDG.E R18, desc[UR6][R14.64] ;  /* 0x000000060e127981 */ /* 0x000ee4000c1e1900 */
[----:B---3--:R-:W-:Y:S02]  /*0d30*/  IMAD R21, R18, R22, R19 ;  /* 0x0000001612157224 */ /* 0x008fe400078e0213 */
[----:B------:R-:W-:-:S03]  /*0d40*/  IMAD.WIDE.U32 R18, R11, 0x4, R16 ;  /* 0x000000040b127825 */ /* 0x000fc600078e0010 */
[----:B------:R1:W-:Y:S04]  /*0d50*/  STG.E desc[UR6][R12.64], R21 ;  /* 0x000000150c007986 */ /* 0x0003e8000c101906 */
[----:B------:R-:W2:Y:S04]  /*0d60*/  LDG.E R18, desc[UR6][R18.64] ;  /* 0x0000000612127981 */ /* 0x000ea8000c1e1900 */
[----:B------:R-:W2:Y:S02]  /*0d70*/  LDG.E R20, desc[UR6][R14.64+0x4] ;  /* 0x000004060e147981 */ /* 0x000ea4000c1e1900 */
[----:B--2---:R-:W-:-:S02]  /*0d80*/  IMAD R19, R20, R18, R21 ;  /* 0x0000001214137224 */ /* 0x004fc400078e0215 */
[----:B-1----:R-:W-:-:S03]  /*0d90*/  IMAD.WIDE.U32 R20, R25, 0x4, R16 ;  /* 0x0000000419147825 */ /* 0x002fc600078e0010 */
[----:B------:R1:W-:Y:S04]  /*0da0*/  STG.E desc[UR6][R12.64], R19 ;  /* 0x000000130c007986 */ /* 0x0003e8000c101906 */
[----:B------:R-:W2:Y:S04]  /*0db0*/  LDG.E R20, desc[UR6][R20.64] ;  /* 0x0000000614147981 */ /* 0x000ea8000c1e1900 */
[----:B------:R-:W2:Y:S02]  /*0dc0*/  LDG.E R22, desc[UR6][R14.64+0x8] ;  /* 0x000008060e167981 */ /* 0x000ea4000c1e1900 */
[----:B--2---:R-:W-:-:S02]  /*0dd0*/  IMAD R20, R22, R20, R19 ;  /* 0x0000001416147224 */ /* 0x004fc400078e0213 */
[----:B------:R-:W-:-:S03]  /*0de0*/  IMAD.WIDE.U32 R22, R27, 0x4, R16 ;  /* 0x000000041b167825 */ /* 0x000fc600078e0010 */
[----:B------:R2:W-:Y:S04]  /*0df0*/  STG.E desc[UR6][R12.64], R20 ;  /* 0x000000140c007986 */ /* 0x0005e8000c101906 */
[----:B------:R-:W3:Y:S04]  /*0e00*/  LDG.E R23, desc[UR6][R22.64] ;  /* 0x0000000616177981 */ /* 0x000ee8000c1e1900 */
[----:B------:R-:W3:Y:S02]  /*0e10*/  LDG.E R18, desc[UR6][R14.64+0xc] ;  /* 0x00000c060e127981 */ /* 0x000ee4000c1e1900 */
[----:B---3--:R-:W-:-:S02]  /*0e20*/  IMAD R23, R18, R23, R20 ;  /* 0x0000001712177224 */ /* 0x008fc400078e0214 */
[----:B-1----:R-:W-:-:S03]  /*0e30*/  IMAD.WIDE.U32 R18, R29, 0x4, R16 ;  /* 0x000000041d127825 */ /* 0x002fc600078e0010 */
[----:B------:R1:W-:Y:S04]  /*0e40*/  STG.E desc[UR6][R12.64], R23 ;  /* 0x000000170c007986 */ /* 0x0003e8000c101906 */
[----:B------:R-:W3:Y:S04]  /*0e50*/  LDG.E R18, desc[UR6][R18.64] ;  /* 0x0000000612127981 */ /* 0x000ee8000c1e1900 */
[----:B------:R-:W3:Y:S02]  /*0e60*/  LDG.E R21, desc[UR6][R14.64+0x10] ;  /* 0x000010060e157981 */ /* 0x000ee4000c1e1900 */
[----:B---3--:R-:W-:-:S02]  /*0e70*/  IMAD R19, R21, R18, R23 ;  /* 0x0000001215137224 */ /* 0x008fc400078e0217 */
[----:B--2---:R-:W-:-:S03]  /*0e80*/  IMAD.WIDE.U32 R20, R24, 0x4, R16 ;  /* 0x0000000418147825 */ /* 0x004fc600078e0010 */
[----:B------:R2:W-:Y:S04]  /*0e90*/  STG.E desc[UR6][R12.64], R19 ;  /* 0x000000130c007986 */ /* 0x0005e8000c101906 */
[----:B------:R-:W3:Y:S04]  /*0ea0*/  LDG.E R20, desc[UR6][R20.64] ;  /* 0x0000000614147981 */ /* 0x000ee8000c1e1900 */
[----:B------:R-:W3:Y:S02]  /*0eb0*/  LDG.E R22, desc[UR6][R14.64+0x14] ;  /* 0x000014060e167981 */ /* 0x000ee4000c1e1900 */
[----:B---3--:R-:W-:-:S02]  /*0ec0*/  IMAD R21, R22, R20, R19 ;  /* 0x0000001416157224 */ /* 0x008fc400078e0213 */
[----:B-1----:R-:W-:-:S03]  /*0ed0*/  IMAD.WIDE.U32 R22, R26, 0x4, R16 ;  /* 0x000000041a167825 */ /* 0x002fc600078e0010 */
[----:B------:R1:W-:Y:S04]  /*0ee0*/  STG.E desc[UR6][R12.64], R21 ;  /* 0x000000150c007986 */ /* 0x0003e8000c101906 */
[----:B------:R-:W3:Y:S04]  /*0ef0*/  LDG.E R22, desc[UR6][R22.64] ;  /* 0x0000000616167981 */ /* 0x000ee8000c1e1900 */
[----:B------:R-:W3:Y:S01]  /*0f00*/  LDG.E R18, desc[UR6][R14.64+0x18] ;  /* 0x000018060e127981 */ /* 0x000ee2000c1e1900 */
[----:B------:R-:W-:-:S04]  /*0f10*/  IMAD.WIDE.U32 R16, R28, 0x4, R16 ;  /* 0x000000041c107825 */ /* 0x000fc800078e0010 */
[----:B---3--:R-:W-:-:S05]  /*0f20*/  IMAD R18, R18, R22, R21 ;  /* 0x0000001612127224 */ /* 0x008fca00078e0215 */
[----:B------:R1:W-:Y:S04]  /*0f30*/  STG.E desc[UR6][R12.64], R18 ;  /* 0x000000120c007986 */ /* 0x0003e8000c101906 */
[----:B--2---:R-:W2:Y:S04]  /*0f40*/  LDG.E R19, desc[UR6][R14.64+0x1c] ;  /* 0x00001c060e137981 */ /* 0x004ea8000c1e1900 */
[----:B------:R-:W2:Y:S01]  /*0f50*/  LDG.E R16, desc[UR6][R16.64] ;  /* 0x0000000610107981 */ /* 0x000ea2000c1e1900 */
[----:B------:R-:W-:-:S04]  /*0f60*/  IADD3 R7, PT, PT, R7, 0x8, RZ ;  /* 0x0000000807077810 */ /* 0x000fc80007ffe0ff */
[----:B------:R-:W-:Y:S01]  /*0f70*/  ISETP.NE.AND P1, PT, R7, RZ, PT ;  /* 0x000000ff0700720c */ /* 0x000fe20003f25270 */
[C---:B------:R-:W-:Y:S01]  /*0f80*/  IMAD R25, R8.reuse, 0x8, R25 ;  /* 0x0000000808197824 */ /* 0x040fe200078e0219 */
[C---:B------:R-:W-:Y:S01]  /*0f90*/  LEA R11, R8.reuse, R11, 0x3 ;  /* 0x0000000b080b7211 */ /* 0x040fe200078e18ff */
[C---:B------:R-:W-:Y:S01]  /*0fa0*/  IMAD R9, R8.reuse, 0x8, R9 ;  /* 0x0000000808097824 */ /* 0x040fe200078e0209 */
[C---:B------:R-:W-:Y:S02]  /*0fb0*/  LEA R27, R8.reuse, R27, 0x3 ;  /* 0x0000001b081b7211 */ /* 0x040fe400078e18ff */
[C---:B------:R-:W-:Y:S02]  /*0fc0*/  LEA R29, R8.reuse, R29, 0x3 ;  /* 0x0000001d081d7211 */ /* 0x040fe400078e18ff */
[C---:B------:R-:W-:Y:S02]  /*0fd0*/  LEA R24, R8.reuse, R24, 0x3 ;  /* 0x0000001808187211 */ /* 0x040fe400078e18ff */
[----:B------:R-:W-:-:S02]  /*0fe0*/  LEA R26, R8, R26, 0x3 ;  /* 0x0000001a081a7211 */ /* 0x000fc400078e18ff */
[----:B------:R-:W-:Y:S02]  /*0ff0*/  LEA R28, R8, R28, 0x3 ;  /* 0x0000001c081c7211 */ /* 0x000fe400078e18ff */
[----:B------:R-:W-:Y:S01]  /*1000*/  IADD3 R10, PT, PT, R10, 0x8, RZ ;  /* 0x000000080a0a7810 */ /* 0x000fe20007ffe0ff */
[----:B--2---:R-:W-:-:S05]  /*1010*/  IMAD R19, R19, R16, R18 ;  /* 0x0000001013137224 */ /* 0x004fca00078e0212 */
[----:B------:R1:W-:Y:S01]  /*1020*/  STG.E desc[UR6][R12.64], R19 ;  /* 0x000000130c007986 */ /* 0x0003e2000c101906 */
[----:B------:R-:W-:Y:S05]  /*1030*/  @P1 BRA `(.L_x_8) ;  /* 0xfffffffc00241947 */ /* 0x000fea000383ffff */
[----:B------:R-:W-:-:S07]  /*1040*/  MOV R7, R2 ;  /* 0x0000000200077202 */ /* 0x000fce0000000f00 */
.L_x_7:
[----:B------:R-:W-:-:S13]  /*1050*/  ISETP.NE.AND P1, PT, R3, RZ, PT ;  /* 0x000000ff0300720c */ /* 0x000fda0003f25270 */
[----:B------:R-:W-:Y:S05]  /*1060*/  @!P1 BRA `(.L_x_9) ;  /* 0x0000000400389947 */ /* 0x000fea0003800000 */
[----:B------:R-:W-:Y:S02]  /*1070*/  IADD3 R8, PT, PT, R3, -0x1, RZ ;  /* 0xffffffff03087810 */ /* 0x000fe40007ffe0ff */
[----:B------:R-:W-:Y:S02]  /*1080*/  ISETP.NE.AND P2, PT, R4, RZ, PT ;  /* 0x000000ff0400720c */ /* 0x000fe40003f45270 */
[----:B------:R-:W-:-:S13]  /*1090*/  ISETP.GE.U32.AND P1, PT, R8, 0x3, PT ;  /* 0x000000030800780c */ /* 0x000fda0003f26070 */
[----:B------:R-:W-:Y:S05]  /*10a0*/  @!P1 BRA `(.L_x_10) ;  /* 0x00000000008c9947 */ /* 0x000fea0003800000 */
[----:B------:R-:W2:Y:S01]  /*10b0*/  LDC R16, c[0x0][0x39c] ;  /* 0x0000e700ff107b82 */ /* 0x000ea20000000800 */
[----:B------:R-:W-:Y:S01]  /*10c0*/  IADD3 R11, PT, PT, R0, R7, RZ ;  /* 0x00000007000b7210 */ /* 0x000fe20007ffe0ff */
[----:B------:R-:W3:Y:S06]  /*10d0*/  LDCU.64 UR4, c[0x0][0x380] ;  /* 0x00007000ff0477ac */ /* 0x000eec0008000a00 */
[----:B-1----:R-:W1:Y:S08]  /*10e0*/  LDC.64 R20, c[0x0][0x380] ;  /* 0x0000e000ff147b82 */ /* 0x002e700000000a00 */
[----:B------:R-:W4:Y:S01]  /*10f0*/  LDC.64 R8, c[0x0][0x388] ;  /* 0x0000e200ff087b82 */ /* 0x000f220000000a00 */
[----:B--2---:R-:W-:-:S02]  /*1100*/  IMAD R17, R7, R16, R5 ;  /* 0x0000001007117224 */ /* 0x004fc400078e0205 */
[----:B-1----:R-:W-:-:S06]  /*1110*/  IMAD.WIDE.U32 R20, R11, 0x4, R20 ;  /* 0x000000040b147825 */ /* 0x002fcc00078e0014 */
[----:B------:R-:W2:Y:S01]  /*1120*/  LDG.E R20, desc[UR6][R20.64] ;  /* 0x0000000614147981 */ /* 0x000ea2000c1e1900 */
[----:B----4-:R-:W-:-:S06]  /*1130*/  IMAD.WIDE.U32 R14, R17, 0x4, R8 ;  /* 0x00000004110e7825 */ /* 0x010fcc00078e0008 */
[----:B------:R-:W2:Y:S01]  /*1140*/  LDG.E R14, desc[UR6][R14.64] ;  /* 0x000000060e0e7981 */ /* 0x000ea2000c1e1900 */
[----:B------:R-:W-:Y:S01]  /*1150*/  IADD3 R11, P1, PT, R0, R7, RZ ;  /* 0x00000007000b7210 */ /* 0x000fe20007f3e0ff */
[----:B------:R-:W-:-:S03]  /*1160*/  IMAD.IADD R23, R17, 0x1, R16 ;  /* 0x0000000111177824 */ /* 0x000fc600078e0210 */
[----:B------:R-:W-:Y:S02]  /*1170*/  IADD3.X R18, PT, PT, RZ, RZ, RZ, P1, !PT ;  /* 0x000000ffff127210 */ /* 0x000fe40000ffe4ff */
[----:B---3--:R-:W-:-:S04]  /*1180*/  LEA R10, P1, R11, UR4, 0x2 ;  /* 0x000000040b0a7c11 */ /* 0x008fc8000f8210ff */
[----:B------:R-:W-:Y:S01]  /*1190*/  LEA.HI.X R11, R11, UR5, R18, 0x2, P1 ;  /* 0x000000050b0b7c11 */ /* 0x000fe200088f1412 */
[----:B--2---:R-:W-:Y:S02]  /*11a0*/  IMAD R17, R20, R14, R19 ;  /* 0x0000000e14117224 */ /* 0x004fe400078e0213 */
[----:B------:R-:W-:-:S03]  /*11b0*/  IMAD.WIDE.U32 R18, R23, 0x4, R8 ;  /* 0x0000000417127825 */ /* 0x000fc600078e0008 */
[----:B------:R2:W-:Y:S04]  /*11c0*/  STG.E desc[UR6][R12.64], R17 ;  /* 0x000000110c007986 */ /* 0x0005e8000c101906 */
[----:B------:R-:W3:Y:S04]  /*11d0*/  LDG.E R18, desc[UR6][R18.64] ;  /* 0x0000000612127981 */ /* 0x000ee8000c1e1900 */
[----:B------:R-:W3:Y:S01]  /*11e0*/  LDG.E R14, desc[UR6][R10.64+0x4] ;  /* 0x000004060a0e7981 */ /* 0x000ee2000c1e1900 */
[----:B------:R-:W-:Y:S01]  /*11f0*/  IADD3 R23, PT, PT, R23, R16, RZ ;  /* 0x0000001017177210 */ /* 0x000fe20007ffe0ff */
[----:B---3--:R-:W-:-:S04]  /*1200*/  IMAD R21, R14, R18, R17 ;  /* 0x000000120e157224 */ /* 0x008fc800078e0211 */
[C---:B------:R-:W-:Y:S01]  /*1210*/  IMAD.WIDE.U32 R14, R23.reuse, 0x4, R8 ;  /* 0x00000004170e7825 */ /* 0x040fe200078e0008 */
[----:B------:R2:W-:Y:S05]  /*1220*/  STG.E desc[UR6][R12.64], R21 ;  /* 0x000000150c007986 */ /* 0x0005ea000c101906 */
[----:B------:R-:W3:Y:S04]  /*1230*/  LDG.E R14, desc[UR6][R14.64] ;  /* 0x000000060e0e7981 */ /* 0x000ee8000c1e1900 */
[----:B------:R-:W3:Y:S01]  /*1240*/  LDG.E R20, desc[UR6][R10.64+0x8] ;  /* 0x000008060a147981 */ /* 0x000ee2000c1e1900 */
[----:B------:R-:W-:-:S05]  /*1250*/  IADD3 R25, PT, PT, R23, R16, RZ ;  /* 0x0000001017197210 */ /* 0x000fca0007ffe0ff */
[----:B------:R-:W-:-:S04]  /*1260*/  IMAD.WIDE.U32 R8, R25, 0x4, R8 ;  /* 0x0000000419087825 */ /* 0x000fc800078e0008 */
[----:B---3--:R-:W-:-:S05]  /*1270*/  IMAD R23, R20, R14, R21 ;  /* 0x0000000e14177224 */ /* 0x008fca00078e0215 */
[----:B------:R2:W-:Y:S04]  /*1280*/  STG.E desc[UR6][R12.64], R23 ;  /* 0x000000170c007986 */ /* 0x0005e8000c101906 */
[----:B------:R-:W3:Y:S04]  /*1290*/  LDG.E R16, desc[UR6][R10.64+0xc] ;  /* 0x00000c060a107981 */ /* 0x000ee8000c1e1900 */
[----:B------:R-:W3:Y:S01]  /*12a0*/  LDG.E R8, desc[UR6][R8.64] ;  /* 0x0000000608087981 */ /* 0x000ee2000c1e1900 */
[----:B------:R-:W-:Y:S01]  /*12b0*/  IADD3 R7, PT, PT, R7, 0x4, RZ ;  /* 0x0000000407077810 */ /* 0x000fe20007ffe0ff */
[----:B---3--:R-:W-:-:S05]  /*12c0*/  IMAD R19, R16, R8, R23 ;  /* 0x0000000810137224 */ /* 0x008fca00078e0217 */
[----:B------:R2:W-:Y:S02]  /*12d0*/  STG.E desc[UR6][R12.64], R19 ;  /* 0x000000130c007986 */ /* 0x0005e4000c101906 */
.L_x_10:
[----:B------:R-:W-:Y:S05]  /*12e0*/  @!P2 BRA `(.L_x_9) ;  /* 0x000000000098a947 */ /* 0x000fea0003800000 */
[----:B------:R-:W3:Y:S01]  /*12f0*/  LDCU UR8, c[0x0][0x39c] ;  /* 0x00007380ff0877ac */ /* 0x000ee20008000800 */
[----:B------:R-:W-:Y:S01]  /*1300*/  ISETP.NE.AND P1, PT, R4, 0x1, PT ;  /* 0x000000010400780c */ /* 0x000fe20003f25270 */
[----:B---3--:R-:W-:-:S12]  /*1310*/  ULOP3.LUT UP0, URZ, UR8, 0x1, URZ, 0xc0, !UPT ;  /* 0x0000000108ff7892 */ /* 0x008fd8000f80c0ff */
[----:B------:R-:W-:Y:S05]  /*1320*/  @!P1 BRA `(.L_x_11) ;  /* 0x00000000005c9947 */ /* 0x000fea0003800000 */
[----:B-1----:R-:W1:Y:S01]  /*1330*/  LDC R18, c[0x0][0x39c] ;  /* 0x0000e700ff127b82 */ /* 0x002e620000000800 */
[----:B--2---:R-:W-:Y:S01]  /*1340*/  IADD3 R17, PT, PT, R0, R7, RZ ;  /* 0x0000000700117210 */ /* 0x004fe20007ffe0ff */
[----:B------:R-:W2:Y:S06]  /*1350*/  LDCU.64 UR4, c[0x0][0x380] ;  /* 0x00007000ff0477ac */ /* 0x000eac0008000a00 */
[----:B------:R-:W3:Y:S08]  /*1360*/  LDC.64 R10, c[0x0][0x380] ;  /* 0x0000e000ff0a7b82 */ /* 0x000ef00000000a00 */
[----:B------:R-:W4:Y:S01]  /*1370*/  LDC.64 R8, c[0x0][0x388] ;  /* 0x0000e200ff087b82 */ /* 0x000f220000000a00 */
[----:B-1----:R-:W-:-:S02]  /*1380*/  IMAD R21, R7, R18, R5 ;  /* 0x0000001207157224 */ /* 0x002fc400078e0205 */
[----:B---3--:R-:W-:-:S06]  /*1390*/  IMAD.WIDE.U32 R16, R17, 0x4, R10 ;  /* 0x0000000411107825 */ /* 0x008fcc00078e000a */
[----:B------:R-:W3:Y:S01]  /*13a0*/  LDG.E R16, desc[UR6][R16.64] ;  /* 0x0000000610107981 */ /* 0x000ee2000c1e1900 */
[----:B----4-:R-:W-:-:S06]  /*13b0*/  IMAD.WIDE.U32 R14, R21, 0x4, R8 ;  /* 0x00000004150e7825 */ /* 0x010fcc00078e0008 */
[----:B------:R-:W3:Y:S01]  /*13c0*/  LDG.E R14, desc[UR6][R14.64] ;  /* 0x000000060e0e7981 */ /* 0x000ee2000c1e1900 */
[----:B------:R-:W-:Y:S01]  /*13d0*/  IADD3 R11, P1, PT, R0, R7, RZ ;  /* 0x00000007000b7210 */ /* 0x000fe20007f3e0ff */
[----:B------:R-:W-:-:S03]  /*13e0*/  IMAD.IADD R23, R21, 0x1, R18 ;  /* 0x0000000115177824 */ /* 0x000fc600078e0212 */
[----:B------:R-:W-:Y:S02]  /*13f0*/  IADD3.X R20, PT, PT, RZ, RZ, RZ, P1, !PT ;  /* 0x000000ffff147210 */ /* 0x000fe40000ffe4ff */
[----:B--2---:R-:W-:Y:S01]  /*1400*/  LEA R10, P1, R11, UR4, 0x2 ;  /* 0x000000040b0a7c11 */ /* 0x004fe2000f8210ff */
[----:B------:R-:W-:-:S03]  /*1410*/  IMAD.WIDE.U32 R8, R23, 0x4, R8 ;  /* 0x0000000417087825 */ /* 0x000fc600078e0008 */
[----:B------:R-:W-:Y:S01]  /*1420*/  LEA.HI.X R11, R11, UR5, R20, 0x2, P1 ;  /* 0x000000050b0b7c11 */ /* 0x000fe200088f1414 */
[----:B---3--:R-:W-:-:S05]  /*1430*/  IMAD R21, R16, R14, R19 ;  /* 0x0000000e10157224 */ /* 0x008fca00078e0213 */
[----:B------:R3:W-:Y:S04]  /*1440*/  STG.E desc[UR6][R12.64], R21 ;  /* 0x000000150c007986 */ /* 0x0007e8000c101906 */
[----:B------:R-:W2:Y:S04]  /*1450*/  LDG.E R8, desc[UR6][R8.64] ;  /* 0x0000000608087981 */ /* 0x000ea8000c1e1900 */
[----:B------:R-:W2:Y:S01]  /*1460*/  LDG.E R10, desc[UR6][R10.64+0x4] ;  /* 0x000004060a0a7981 */ /* 0x000ea2000c1e1900 */
[----:B------:R-:W-:Y:S01]  /*1470*/  IADD3 R7, PT, PT, R7, 0x2, RZ ;  /* 0x0000000207077810 */ /* 0x000fe20007ffe0ff */
[----:B--2---:R-:W-:-:S05]  /*1480*/  IMAD R19, R10, R8, R21 ;  /* 0x000000080a137224 */ /* 0x004fca00078e0215 */
[----:B------:R3:W-:Y:S02]  /*1490*/  STG.E desc[UR6][R12.64], R19 ;  /* 0x000000130c007986 */ /* 0x0007e4000c101906 */
.L_x_11:
[----:B------:R-:W-:Y:S05]  /*14a0*/  BRA.U !UP0, `(.L_x_9) ;  /* 0x0000000108287547 */ /* 0x000fea000b800000 */
[----:B------:R-:W4:Y:S01]  /*14b0*/  LDC.64 R8, c[0x0][0x380] ;  /* 0x0000e000ff087b82 */ /* 0x000f220000000a00 */
[----:B------:R-:W-:Y:S01]  /*14c0*/  IADD3 R15, PT, PT, R0, R7, RZ ;  /* 0x00000007000f7210 */ /* 0x000fe20007ffe0ff */
[----:B------:R-:W-:-:S06]  /*14d0*/  IMAD R7, R7, UR8, R5 ;  /* 0x0000000807077c24 */ /* 0x000fcc000f8e0205 */
[----:B------:R-:W5:Y:S01]  /*14e0*/  LDC.64 R10, c[0x0][0x388] ;  /* 0x0000e200ff0a7b82 */ /* 0x000f620000000a00 */
[----:B----4-:R-:W-:-:S06]  /*14f0*/  IMAD.WIDE.U32 R8, R15, 0x4, R8 ;  /* 0x000000040f087825 */ /* 0x010fcc00078e0008 */
[----:B------:R-:W1:Y:S01]  /*1500*/  LDG.E R8, desc[UR6][R8.64] ;  /* 0x0000000608087981 */ /* 0x000e62000c1e1900 */
[----:B-----5:R-:W-:-:S06]  /*1510*/  IMAD.WIDE.U32 R10, R7, 0x4, R10 ;  /* 0x00000004070a7825 */ /* 0x020fcc00078e000a */
[----:B------:R-:W1:Y:S02]  /*1520*/  LDG.E R10, desc[UR6][R10.64] ;  /* 0x000000060a0a7981 */ /* 0x000e64000c1e1900 */
[----:B-123--:R-:W-:-:S05]  /*1530*/  IMAD R19, R8, R10, R19 ;  /* 0x0000000a08137224 */ /* 0x00efca00078e0213 */
[----:B------:R4:W-:Y:S02]  /*1540*/  STG.E desc[UR6][R12.64], R19 ;  /* 0x000000130c007986 */ /* 0x0009e4000c101906 */
.L_x_9:
[----:B------:R-:W5:Y:S01]  /*1550*/  LDCU UR4, c[0x0][0x39c] ;  /* 0x00007380ff0477ac */ /* 0x000f620008000800 */
[----:B------:R-:W-:-:S04]  /*1560*/  IADD3 R5, PT, PT, R5, 0x1, RZ ;  /* 0x0000000105057810 */ /* 0x000fc80007ffe0ff */
[----:B-----5:R-:W-:-:S13]  /*1570*/  ISETP.NE.AND P1, PT, R5, UR4, PT ;  /* 0x0000000405007c0c */ /* 0x020fda000bf25270 */
[----:B------:R-:W-:Y:S05]  /*1580*/  @!P1 EXIT ;  /* 0x000000000000994d */ /* 0x000fea0003800000 */
[----:B------:R-:W-:Y:S05]  /*1590*/  BRA `(.L_x_12) ;  /* 0xfffffff400807947 */ /* 0x000fea000383ffff */
.L_x_1:
[----:B------:R-:W0:Y:S02]  /*15a0*/  LDC.64 R2, c[0x0][0x398] ;  /* 0x0000e600ff027b82 */ /* 0x000e240000000a00 */
[----:B0-----:R-:W-:-:S04]  /*15b0*/  ISETP.GE.AND P0, PT, R2, 0x1, PT ;  /* 0x000000010200780c */ /* 0x001fc80003f06270 */
[----:B------:R-:W-:-:S13]  /*15c0*/  ISETP.GE.OR P0, PT, R0, R3, !P0 ;  /* 0x000000030000720c */ /* 0x000fda0004706670 */
[----:B------:R-:W-:Y:S05]  /*15d0*/  @P0 EXIT ;  /* 0x000000000000094d */ /* 0x000fea0003800000 */
[----:B------:R-:W0:Y:S02]  /*15e0*/  LDCU UR4, c[0x0][0x3a0] ;  /* 0x00007400ff0477ac */ /* 0x000e240008000800 */
[----:B0-----:R-:W-:-:S09]  /*15f0*/  UISETP.NE.AND UP0, UPT, UR4, 0x1, UPT ;  /* 0x000000010400788c */ /* 0x001fd2000bf05270 */
[----:B------:R-:W-:Y:S05]  /*1600*/  BRA.U !UP0, `(.L_x_13) ;  /* 0x00000009084c7547 */ /* 0x000fea000b800000 */
[----:B------:R-:W-:-:S13]  /*1610*/  ISETP.NE.AND P0, PT, RZ, UR4, PT ;  /* 0x00000004ff007c0c */ /* 0x000fda000bf05270 */
[----:B------:R-:W-:Y:S05]  /*1620*/  @P0 EXIT ;  /* 0x000000000000094d */ /* 0x000fea0003800000 */
[C---:B------:R-:W-:Y:S01]  /*1630*/  ISETP.GE.U32.AND P0, PT, R2.reuse, 0x8, PT ;  /* 0x000000080200780c */ /* 0x040fe20003f06070 */
[----:B------:R-:W-:Y:S01]  /*1640*/  HFMA2 R4, -RZ, RZ, 0, 0 ;  /* 0x00000000ff047431 */ /* 0x000fe200000001ff */
[----:B------:R-:W-:-:S04]  /*1650*/  LOP3.LUT R5, R2, 0x7, RZ, 0xc0, !PT ;  /* 0x0000000702057812 */ /* 0x000fc800078ec0ff */
[----:B------:R-:W-:-:S07]  /*1660*/  ISETP.NE.AND P1, PT, R5, RZ, PT ;  /* 0x000000ff0500720c */ /* 0x000fce0003f25270 */
[----:B------:R-:W-:Y:S06]  /*1670*/  @!P0 BRA `(.L_x_14) ;  /* 0x0000000400048947 */ /* 0x000fec0003800000 */
[----:B------:R-:W-:Y:S01]  /*1680*/  LOP3.LUT R4, R2, 0x7ffffff8, RZ, 0xc0, !PT ;  /* 0x7ffffff802047812 */ /* 0x000fe200078ec0ff */
[----:B------:R-:W-:-:S06]  /*1690*/  UMOV UR4, URZ ;  /* 0x000000ff00047c82 */ /* 0x000fcc0008000000 */
.L_x_15:
[----:B------:R-:W0:Y:S01]  /*16a0*/  LDC.64 R6, c[0x0][0x380] ;  /* 0x0000e000ff067b82 */ /* 0x000e220000000a00 */
[----:B------:R-:W-:-:S07]  /*16b0*/  IMAD R13, R3, UR4, R0 ;  /* 0x00000004030d7c24 */ /* 0x000fce000f8e0200 */
[----:B------:R-:W1:Y:S08]  /*16c0*/  LDC.64 R8, c[0x0][0x388] ;  /* 0x0000e200ff087b82 */ /* 0x000e700000000a00 */
[----:B--2---:R-:W2:Y:S01]  /*16d0*/  LDC.64 R10, c[0x0][0x390] ;  /* 0x0000e400ff0a7b82 */ /* 0x004ea20000000a00 */
[----:B0-----:R-:W-:-:S05]  /*16e0*/  IMAD.WIDE R6, R13, 0x4, R6 ;  /* 0x000000040d067825 */ /* 0x001fca00078e0206 */
[----:B------:R-:W3:Y:S01]  /*16f0*/  LDG.E R12, desc[UR6][R6.64] ;  /* 0x00000006060c7981 */ /* 0x000ee2000c1e1900 */
[----:B-1----:R-:W-:-:S05]  /*1700*/  IMAD.WIDE R8, R13, 0x4, R8 ;  /* 0x000000040d087825 */ /* 0x002fca00078e0208 */
[----:B------:R-:W3:Y:S01]  /*1710*/  LDG.E R15, desc[UR6][R8.64] ;  /* 0x00000006080f7981 */ /* 0x000ee2000c1e1900 */
[----:B--2---:R-:W-:Y:S01]  /*1720*/  IMAD.WIDE R10, R13, 0x4, R10 ;  /* 0x000000040d0a7825 */ /* 0x004fe200078e020a */
[----:B---3--:R-:W-:-:S03]  /*1730*/  IADD3 R21, PT, PT, R12, R15, RZ ;  /* 0x0000000f0c157210 */ /* 0x008fc60007ffe0ff */
[----:B------:R-:W-:-:S04]  /*1740*/  IMAD.WIDE R12, R3, 0x4, R6 ;  /* 0x00000004030c7825 */ /* 0x000fc800078e0206 */
[C---:B------:R-:W-:Y:S01]  /*1750*/  IMAD.WIDE R14, R3.reuse, 0x4, R8 ;  /* 0x00000004030e7825 */ /* 0x040fe200078e0208 */
[----:B------:R0:W-:Y:S04]  /*1760*/  STG.E desc[UR6][R10.64], R21 ;  /* 0x000000150a007986 */ /* 0x0001e8000c101906 */
[----:B------:R-:W2:Y:S04]  /*1770*/  LDG.E R18, desc[UR6][R12.64] ;  /* 0x000000060c127981 */ /* 0x000ea8000c1e1900 */
[----:B------:R-:W2:Y:S01]  /*1780*/  LDG.E R19, desc[UR6][R14.64] ;  /* 0x000000060e137981 */ /* 0x000ea2000c1e1900 */
[----:B------:R-:W-:-:S04]  /*1790*/  IMAD.WIDE R16, R3, 0x4, R10 ;  /* 0x0000000403107825 */ /* 0x000fc800078e020a */
[----:B------:R-:W-:-:S04]  /*17a0*/  IMAD.WIDE R6, R3, 0x4, R12 ;  /* 0x0000000403067825 */ /* 0x000fc800078e020c */
[----:B------:R-:W-:-:S04]  /*17b0*/  IMAD.WIDE R8, R3, 0x4, R14 ;  /* 0x0000000403087825 */ /* 0x000fc800078e020e */
[----:B--2---:R-:W-:-:S05]  /*17c0*/  IMAD.IADD R23, R18, 0x1, R19 ;  /* 0x0000000112177824 */ /* 0x004fca00078e0213 */
[----:B------:R1:W-:Y:S04]  /*17d0*/  STG.E desc[UR6][R16.64], R23 ;  /* 0x0000001710007986 */ /* 0x0003e8000c101906 */
[----:B------:R-:W2:Y:S04]  /*17e0*/  LDG.E R20, desc[UR6][R6.64] ;  /* 0x0000000606147981 */ /* 0x000ea8000c1e1900 */
[----:B------:R-:W2:Y:S01]  /*17f0*/  LDG.E R25, desc[UR6][R8.64] ;  /* 0x0000000608197981 */ /* 0x000ea2000c1e1900 */
[----:B------:R-:W-:-:S04]  /*1800*/  IMAD.WIDE R18, R3, 0x4, R16 ;  /* 0x0000000403127825 */ /* 0x000fc800078e0210 */
[----:B0-----:R-:W-:-:S04]  /*1810*/  IMAD.WIDE R10, R3, 0x4, R6 ;  /* 0x00000004030a7825 */ /* 0x001fc800078e0206 */
[----:B------:R-:W-:Y:S01]  /*1820*/  IMAD.WIDE R12, R3, 0x4, R8 ;  /* 0x00000004030c7825 */ /* 0x000fe200078e0208 */
[----:B--2---:R-:W-:-:S05]  /*1830*/  IADD3 R25, PT, PT, R20, R25, RZ ;  /* 0x0000001914197210 */ /* 0x004fca0007ffe0ff */
[----:B------:R0:W-:Y:S04]  /*1840*/  STG.E desc[UR6][R18.64], R25 ;  /* 0x0000001912007986 */ /* 0x0001e8000c101906 */
[----:B------:R-:W2:Y:S04]  /*1850*/  LDG.E R20, desc[UR6][R10.64] ;  /* 0x000000060a147981 */ /* 0x000ea8000c1e1900 */
[----:B------:R-:W2:Y:S01]  /*1860*/  LDG.E R21, desc[UR6][R12.64] ;  /* 0x000000060c157981 */ /* 0x000ea2000c1e1900 */
[----:B------:R-:W-:-:S04]  /*1870*/  IMAD.WIDE R14, R3, 0x4, R18 ;  /* 0x00000004030e7825 */ /* 0x000fc800078e0212 */
[----:B------:R-:W-:-:S04]  /*1880*/  IMAD.WIDE R6, R3, 0x4, R10 ;  /* 0x0000000403067825 */ /* 0x000fc800078e020a */
[----:B------:R-:W-:Y:S01]  /*1890*/  IMAD.WIDE R8, R3, 0x4, R12 ;  /* 0x0000000403087825 */ /* 0x000fe200078e020c */
[----:B--2---:R-:W-:-:S05]  /*18a0*/  IADD3 R21, PT, PT, R20, R21, RZ ;  /* 0x0000001514157210 */ /* 0x004fca0007ffe0ff */
[----:B------:R2:W-:Y:S04]  /*18b0*/  STG.E desc[UR6][R14.64], R21 ;  /* 0x000000150e007986 */ /* 0x0005e8000c101906 */
[----:B------:R-:W3:Y:S04]  /*18c0*/  LDG.E R20, desc[UR6][R6.64] ;  /* 0x0000000606147981 */ /* 0x000ee8000c1e1900 */
[----:B-1----:R-:W3:Y:S01]  /*18d0*/  LDG.E R23, desc[UR6][R8.64] ;  /* 0x0000000608177981 */ /* 0x002ee2000c1e1900 */
[----:B------:R-:W-:-:S04]  /*18e0*/  IMAD.WIDE R16, R3, 0x4, R14 ;  /* 0x0000000403107825 */ /* 0x000fc800078e020e */
[----:B------:R-:W-:-:S04]  /*18f0*/  IMAD.WIDE R10, R3, 0x4, R6 ;  /* 0x00000004030a7825 */ /* 0x000fc800078e0206 */
[----:B------:R-:W-:Y:S01]  /*1900*/  IMAD.WIDE R12, R3, 0x4, R8 ;  /* 0x00000004030c7825 */ /* 0x000fe200078e0208 */
[----:B---3--:R-:W-:-:S05]  /*1910*/  IADD3 R23, PT, PT, R20, R23, RZ ;  /* 0x0000001714177210 */ /* 0x008fca0007ffe0ff */
[----:B------:R1:W-:Y:S04]  /*1920*/  STG.E desc[UR6][R16.64], R23 ;  /* 0x0000001710007986 */ /* 0x0003e8000c101906 */
[----:B------:R-:W3:Y:S04]  /*1930*/  LDG.E R20, desc[UR6][R10.64] ;  /* 0x000000060a147981 */ /* 0x000ee8000c1e1900 */
[----:B0-----:R-:W3:Y:S01]  /*1940*/  LDG.E R25, desc[UR6][R12.64] ;  /* 0x000000060c197981 */ /* 0x001ee2000c1e1900 */
[----:B------:R-:W-:-:S04]  /*1950*/  IMAD.WIDE R18, R3, 0x4, R16 ;  /* 0x0000000403127825 */ /* 0x000fc800078e0210 */
[----:B------:R-:W-:-:S04]  /*1960*/  IMAD.WIDE R6, R3, 0x4, R10 ;  /* 0x0000000403067825 */ /* 0x000fc800078e020a */
[----:B------:R-:W-:Y:S01]  /*1970*/  IMAD.WIDE R8, R3, 0x4, R12 ;  /* 0x0000000403087825 */ /* 0x000fe200078e020c */
[----:B---3--:R-:W-:-:S05]  /*1980*/  IADD3 R25, PT, PT, R20, R25, RZ ;  /* 0x0000001914197210 */ /* 0x008fca0007ffe0ff */
[----:B------:R0:W-:Y:S04]  /*1990*/  STG.E desc[UR6][R18.64], R25 ;  /* 0x0000001912007986 */ /* 0x0001e8000c101906 */
[----:B------:R-:W3:Y:S04]  /*19a0*/  LDG.E R20, desc[UR6][R6.64] ;  /* 0x0000000606147981 */ /* 0x000ee8000c1e1900 */
[----:B--2---:R-:W3:Y:S01]  /*19b0*/  LDG.E R21, desc[UR6][R8.64] ;  /* 0x0000000608157981 */ /* 0x004ee2000c1e1900 */
[----:B------:R-:W-:-:S04]  /*19c0*/  IMAD.WIDE R14, R3, 0x4, R18 ;  /* 0x00000004030e7825 */ /* 0x000fc800078e0212 */
[----:B------:R-:W-:-:S04]  /*19d0*/  IMAD.WIDE R10, R3, 0x4, R6 ;  /* 0x00000004030a7825 */ /* 0x000fc800078e0206 */
[----:B------:R-:W-:Y:S01]  /*19e0*/  IMAD.WIDE R12, R3, 0x4, R8 ;  /* 0x00000004030c7825 */ /* 0x000fe200078e0208 */
[----:B---3--:R-:W-:-:S05]  /*19f0*/  IADD3 R21, PT, PT, R20, R21, RZ ;  /* 0x0000001514157210 */ /* 0x008fca0007ffe0ff */
[----:B------:R2:W-:Y:S04]  /*1a00*/  STG.E desc[UR6][R14.64], R21 ;  /* 0x000000150e007986 */ /* 0x0005e8000c101906 */
[----:B------:R-:W0:Y:S04]  /*1a10*/  LDG.E R10, desc[UR6][R10.64] ;  /* 0x000000060a0a7981 */ /* 0x000e28000c1e1900 */
[----:B------:R-:W0:Y:S01]  /*1a20*/  LDG.E R13, desc[UR6][R12.64] ;  /* 0x000000060c0d7981 */ /* 0x000e22000c1e1900 */
[----:B-1----:R-:W-:Y:S01]  /*1a30*/  IMAD.WIDE R16, R3, 0x4, R14 ;  /* 0x0000000403107825 */ /* 0x002fe200078e020e */
[----:B------:R-:W-:-:S06]  /*1a40*/  UIADD3 UR4, UPT, UPT, UR4, 0x8, URZ ;  /* 0x0000000804047890 */ /* 0x000fcc000fffe0ff */
[----:B------:R-:W-:Y:S01]  /*1a50*/  ISETP.NE.AND P0, PT, R4, UR4, PT ;  /* 0x0000000404007c0c */ /* 0x000fe2000bf05270 */
[----:B0-----:R-:W-:-:S05]  /*1a60*/  IMAD.IADD R19, R10, 0x1, R13 ;  /* 0x000000010a137824 */ /* 0x001fca00078e020d */
[----:B------:R2:W-:Y:S07]  /*1a70*/  STG.E desc[UR6][R16.64], R19 ;  /* 0x0000001310007986 */ /* 0x0005ee000c101906 */
[----:B------:R-:W-:Y:S05]  /*1a80*/  @P0 BRA `(.L_x_15) ;  /* 0xfffffffc00040947 */ /* 0x000fea000383ffff */
.L_x_14:
[----:B------:R-:W-:Y:S05]  /*1a90*/  @!P1 EXIT ;  /* 0x000000000000994d */ /* 0x000fea0003800000 */
[----:B------:R-:W-:Y:S02]  /*1aa0*/  ISETP.GE.U32.AND P0, PT, R5, 0x4, PT ;  /* 0x000000040500780c */ /* 0x000fe40003f06070 */
[----:B------:R-:W-:-:S04]  /*1ab0*/  LOP3.LUT R20, R2, 0x3, RZ, 0xc0, !PT ;  /* 0x0000000302147812 */ /* 0x000fc800078ec0ff */
[----:B------:R-:W-:-:S07]  /*1ac0*/  ISETP.NE.AND P1, PT, R20, RZ, PT ;  /* 0x000000ff1400720c */ /* 0x000fce0003f25270 */
[----:B------:R-:W-:Y:S06]  /*1ad0*/  @!P0 BRA `(.L_x_16) ;  /* 0x0000000000848947 */ /* 0x000fec0003800000 */
[----:B------:R-:W0:Y:S01]  /*1ae0*/  LDC.64 R6, c[0x0][0x380] ;  /* 0x0000e000ff067b82 */ /* 0x000e220000000a00 */
[----:B------:R-:W-:-:S07]  /*1af0*/  IMAD R5, R4, R3, R0 ;  /* 0x0000000304057224 */ /* 0x000fce00078e0200 */
[----:B------:R-:W1:Y:S08]  /*1b00*/  LDC.64 R8, c[0x0][0x388] ;  /* 0x0000e200ff087b82 */ /* 0x000e700000000a00 */
[----:B------:R-:W3:Y:S01]  /*1b10*/  LDC.64 R10, c[0x0][0x390] ;  /* 0x0000e400ff0a7b82 */ /* 0x000ee20000000a00 */
[----:B0-----:R-:W-:-:S05]  /*1b20*/  IMAD.WIDE R6, R5, 0x4, R6 ;  /* 0x0000000405067825 */ /* 0x001fca00078e0206 */
[----:B------:R-:W4:Y:S01]  /*1b30*/  LDG.E R12, desc[UR6][R6.64] ;  /* 0x00000006060c7981 */ /* 0x000f22000c1e1900 */
[----:B-1----:R-:W-:-:S05]  /*1b40*/  IMAD.WIDE R8, R5, 0x4, R8 ;  /* 0x0000000405087825 */ /* 0x002fca00078e0208 */
[----:B------:R-:W4:Y:S01]  /*1b50*/  LDG.E R13, desc[UR6][R8.64] ;  /* 0x00000006080d7981 */ /* 0x000f22000c1e1900 */
[----:B--2---:R-:W-:-:S04]  /*1b60*/  IMAD.WIDE R14, R3, 0x4, R8 ;  /* 0x00000004030e7825 */ /* 0x004fc800078e0208 */
[----:B---3--:R-:W-:Y:S01]  /*1b70*/  IMAD.WIDE R10, R5, 0x4, R10 ;  /* 0x00000004050a7825 */ /* 0x008fe200078e020a */
[----:B----4-:R-:W-:-:S03]  /*1b80*/  IADD3 R5, PT, PT, R12, R13, RZ ;  /* 0x0000000d0c057210 */ /* 0x010fc60007ffe0ff */
[C---:B------:R-:W-:Y:S02]  /*1b90*/  IMAD.WIDE R12, R3.reuse, 0x4, R6 ;  /* 0x00000004030c7825 */ /* 0x040fe400078e0206 */
        /* <DEDUP_REMOVED lines=17> */
[----:B------:R-:W-:Y:S01]  /*1cb0*/  IMAD.WIDE R14, R3, 0x4, R18 ;  /* 0x00000004030e7825 */ /* 0x000fe200078e0212 */
[----:B------:R-:W-:-:S02]  /*1cc0*/  IADD3 R4, PT, PT, R4, 0x4, RZ ;  /* 0x0000000404047810 */ /* 0x000fc40007ffe0ff */
[----:B--2---:R-:W-:-:S05]  /*1cd0*/  IADD3 R5, PT, PT, R10, R13, RZ ;  /* 0x0000000d0a057210 */ /* 0x004fca0007ffe0ff */
[----:B------:R1:W-:Y:S02]  /*1ce0*/  STG.E desc[UR6][R14.64], R5 ;  /* 0x000000050e007986 */ /* 0x0003e4000c101906 */
.L_x_16:
[----:B------:R-:W-:Y:S05]  /*1cf0*/  @!P1 EXIT ;  /* 0x000000000000994d */ /* 0x000fea0003800000 */
[----:B------:R-:W-:Y:S02]  /*1d00*/  ISETP.NE.AND P0, PT, R20, 0x1, PT ;  /* 0x000000011400780c */ /* 0x000fe40003f05270 */
[----:B------:R-:W-:-:S04]  /*1d10*/  LOP3.LUT R2, R2, 0x1, RZ, 0xc0, !PT ;  /* 0x0000000102027812 */ /* 0x000fc800078ec0ff */
[----:B------:R-:W-:-:S07]  /*1d20*/  ISETP.NE.U32.AND P1, PT, R2, 0x1, PT ;  /* 0x000000010200780c */ /* 0x000fce0003f25070 */
[----:B------:R-:W-:Y:S06]  /*1d30*/  @!P0 BRA `(.L_x_17) ;  /* 0x00000000004c8947 */ /* 0x000fec0003800000 */
[----:B------:R-:W0:Y:S01]  /*1d40*/  LDC.64 R6, c[0x0][0x380] ;  /* 0x0000e000ff067b82 */ /* 0x000e220000000a00 */
[----:B------:R-:W-:-:S07]  /*1d50*/  IMAD R13, R4, R3, R0 ;  /* 0x00000003040d7224 */ /* 0x000fce00078e0200 */
[----:B------:R-:W3:Y:S08]  /*1d60*/  LDC.64 R8, c[0x0][0x388] ;  /* 0x0000e200ff087b82 */ /* 0x000ef00000000a00 */
[----:B------:R-:W4:Y:S01]  /*1d70*/  LDC.64 R10, c[0x0][0x390] ;  /* 0x0000e400ff0a7b82 */ /* 0x000f220000000a00 */
[----:B0-----:R-:W-:-:S05]  /*1d80*/  IMAD.WIDE R6, R13, 0x4, R6 ;  /* 0x000000040d067825 */ /* 0x001fca00078e0206 */
[----:B------:R-:W5:Y:S01]  /*1d90*/  LDG.E R2, desc[UR6][R6.64] ;  /* 0x0000000606027981 */ /* 0x000f62000c1e1900 */
[----:B---3--:R-:W-:-:S05]  /*1da0*/  IMAD.WIDE R8, R13, 0x4, R8 ;  /* 0x000000040d087825 */ /* 0x008fca00078e0208 */
[----:B-1----:R-:W5:Y:S01]  /*1db0*/  LDG.E R5, desc[UR6][R8.64] ;  /* 0x0000000608057981 */ /* 0x002f62000c1e1900 */
[----:B--2---:R-:W-:-:S04]  /*1dc0*/  IMAD.WIDE R14, R3, 0x4, R8 ;  /* 0x00000004030e7825 */ /* 0x004fc800078e0208 */
[----:B----4-:R-:W-:-:S04]  /*1dd0*/  IMAD.WIDE R10, R13, 0x4, R10 ;  /* 0x000000040d0a7825 */ /* 0x010fc800078e020a */
[----:B------:R-:W-:Y:S01]  /*1de0*/  IMAD.WIDE R12, R3, 0x4, R6 ;  /* 0x00000004030c7825 */ /* 0x000fe200078e0206 */
[----:B-----5:R-:W-:-:S05]  /*1df0*/  IADD3 R5, PT, PT, R2, R5, RZ ;  /* 0x0000000502057210 */ /* 0x020fca0007ffe0ff */
[----:B------:R0:W-:Y:S04]  /*1e00*/  STG.E desc[UR6][R10.64], R5 ;  /* 0x000000050a007986 */ /* 0x0001e8000c101906 */
[----:B------:R-:W2:Y:S04]  /*1e10*/  LDG.E R12, desc[UR6][R12.64] ;  /* 0x000000060c0c7981 */ /* 0x000ea8000c1e1900 */
[----:B------:R-:W2:Y:S01]  /*1e20*/  LDG.E R15, desc[UR6][R14.64] ;  /* 0x000000060e0f7981 */ /* 0x000ea2000c1e1900 */
[----:B------:R-:W-:Y:S01]  /*1e30*/  IMAD.WIDE R16, R3, 0x4, R10 ;  /* 0x0000000403107825 */ /* 0x000fe200078e020a */
[----:B------:R-:W-:-:S03]  /*1e40*/  IADD3 R4, PT, PT, R4, 0x2, RZ ;  /* 0x0000000204047810 */ /* 0x000fc60007ffe0ff */
[----:B--2---:R-:W-:-:S05]  /*1e50*/  IMAD.IADD R7, R12, 0x1, R15 ;  /* 0x000000010c077824 */ /* 0x004fca00078e020f */
[----:B------:R0:W-:Y:S02]  /*1e60*/  STG.E desc[UR6][R16.64], R7 ;  /* 0x0000000710007986 */ /* 0x0001e4000c101906 */
.L_x_17:
[----:B------:R-:W-:Y:S05]  /*1e70*/  @P1 EXIT ;  /* 0x000000000000194d */ /* 0x000fea0003800000 */
[----:B0-----:R-:W0:Y:S01]  /*1e80*/  LDC.64 R6, c[0x0][0x380] ;  /* 0x0000e000ff067b82 */ /* 0x001e220000000a00 */
[----:B------:R-:W-:-:S07]  /*1e90*/  IMAD R11, R4, R3, R0 ;  /* 0x00000003040b7224 */ /* 0x000fce00078e0200 */
[----:B------:R-:W1:Y:S01]  /*1ea0*/  LDC.64 R8, c[0x0][0x388] ;  /* 0x0000e200ff087b82 */ /* 0x000e620000000a00 */
[----:B0-----:R-:W-:-:S07]  /*1eb0*/  IMAD.WIDE R2, R11, 0x4, R6 ;  /* 0x000000040b027825 */ /* 0x001fce00078e0206 */
[----:B------:R-:W0:Y:S01]  /*1ec0*/  LDC.64 R6, c[0x0][0x390] ;  /* 0x0000e400ff067b82 */ /* 0x000e220000000a00 */
[----:B------:R-:W3:Y:S01]  /*1ed0*/  LDG.E R2, desc[UR6][R2.64] ;  /* 0x0000000602027981 */ /* 0x000ee2000c1e1900 */
[----:B-1----:R-:W-:-:S06]  /*1ee0*/  IMAD.WIDE R4, R11, 0x4, R8 ;  /* 0x000000040b047825 */ /* 0x002fcc00078e0208 */
[----:B------:R-:W3:Y:S01]  /*1ef0*/  LDG.E R5, desc[UR6][R4.64] ;  /* 0x0000000604057981 */ /* 0x000ee2000c1e1900 */
[----:B0-----:R-:W-:Y:S01]  /*1f00*/  IMAD.WIDE R6, R11, 0x4, R6 ;  /* 0x000000040b067825 */ /* 0x001fe200078e0206 */
[----:B---3--:R-:W-:-:S05]  /*1f10*/  IADD3 R9, PT, PT, R2, R5, RZ ;  /* 0x0000000502097210 */ /* 0x008fca0007ffe0ff */
[----:B------:R-:W-:Y:S01]  /*1f20*/  STG.E desc[UR6][R6.64], R9 ;  /* 0x0000000906007986 */ /* 0x000fe2000c101906 */
[----:B------:R-:W-:Y:S05]  /*1f30*/  EXIT ;  /* 0x000000000000794d */ /* 0x000fea0003800000 */
.L_x_13:
[----:B------:R-:W-:-:S13]  /*1f40*/  ISETP.GE.AND P0, PT, R3, 0x1, PT ;  /* 0x000000010300780c */ /* 0x000fda0003f06270 */
[----:B------:R-:W-:Y:S05]  /*1f50*/  @!P0 BRA `(.L_x_18) ;  /* 0x0000000800408947 */ /* 0x000fea0003800000 */
[C---:B------:R-:W-:Y:S01]  /*1f60*/  LOP3.LUT R14, R3.reuse, 0x7, RZ, 0xc0, !PT ;  /* 0x00000007030e7812 */ /* 0x040fe200078ec0ff */
[----:B------:R-:W-:Y:S01]  /*1f70*/  UMOV UR4, URZ ;  /* 0x000000ff00047c82 */ /* 0x000fe20008000000 */
[C---:B------:R-:W-:Y:S02]  /*1f80*/  IADD3 R2, PT, PT, R3.reuse, -0x1, RZ ;  /* 0xffffffff03027810 */ /* 0x040fe40007ffe0ff */
[----:B------:R-:W-:Y:S02]  /*1f90*/  IADD3 R4, PT, PT, R14, -0x1, RZ ;  /* 0xffffffff0e047810 */ /* 0x000fe40007ffe0ff */
[----:B------:R-:W-:Y:S02]  /*1fa0*/  ISETP.GE.U32.AND P0, PT, R2, 0x7, PT ;  /* 0x000000070200780c */ /* 0x000fe40003f06070 */
[----:B------:R-:W-:Y:S02]  /*1fb0*/  ISETP.GE.U32.AND P1, PT, R4, 0x3, PT ;  /* 0x000000030400780c */ /* 0x000fe40003f26070 */
[----:B------:R-:W-:-:S02]  /*1fc0*/  LOP3.LUT R15, R3, 0x3, RZ, 0xc0, !PT ;  /* 0x00000003030f7812 */ /* 0x000fc400078ec0ff */
[----:B------:R-:W-:-:S09]  /*1fd0*/  LOP3.LUT R4, R3, 0x7ffffff8, RZ, 0xc0, !PT ;  /* 0x7ffffff803047812 */ /* 0x000fd200078ec0ff */
.L_x_24:
[----:B------:R-:W0:Y:S01]  /*1fe0*/  LDC R5, c[0x0][0x39c] ;  /* 0x0000e700ff057b82 */ /* 0x000e220000000800 */
[----:B------:R-:W-:Y:S02]  /*1ff0*/  HFMA2 R11, -RZ, RZ, 0, 0 ;  /* 0x00000000ff0b7431 */ /* 0x000fe400000001ff */
[----:B------:R-:W-:-:S05]  /*2000*/  IMAD.MOV.U32 R6, RZ, RZ, RZ ;  /* 0x000000ffff067224 */ /* 0x000fca00078e00ff */
[----:B------:R-:W1:Y:S01]  /*2010*/  LDC.64 R2, c[0x0][0x390] ;  /* 0x0000e400ff027b82 */ /* 0x000e620000000a00 */
[----:B0-----:R-:W-:-:S05]  /*2020*/  IMAD R7, R5, UR4, RZ ;  /* 0x0000000405077c24 */ /* 0x001fca000f8e02ff */
[----:B------:R-:W-:-:S05]  /*2030*/  IADD3 R9, PT, PT, R0, R7, RZ ;  /* 0x0000000700097210 */ /* 0x000fca0007ffe0ff */
[----:B-1----:R-:W-:-:S05]  /*2040*/  IMAD.WIDE R2, R9, 0x4, R2 ;  /* 0x0000000409027825 */ /* 0x002fca00078e0202 */
[----:B------:R0:W-:Y:S01]  /*2050*/  STG.E desc[UR6][R2.64], RZ ;  /* 0x000000ff02007986 */ /* 0x0001e2000c101906 */
[----:B------:R-:W-:Y:S05]  /*2060*/  @!P0 BRA `(.L_x_19) ;  /* 0x0000000000cc8947 */ /* 0x000fea0003800000 */
[----:B------:R-:W-:Y:S01]  /*2070*/  MOV R11, RZ ;  /* 0x000000ff000b7202 */ /* 0x000fe20000000f00 */
[----:B------:R-:W-:-:S06]  /*2080*/  UMOV UR5, URZ ;  /* 0x000000ff00057c82 */ /* 0x000fcc0008000000 */
.L_x_20:
[----:B------:R-:W1:Y:S01]  /*2090*/  LDC.64 R8, c[0x0][0x380] ;  /* 0x0000e000ff087b82 */ /* 0x000e620000000a00 */
[----:B------:R-:W-:Y:S01]  /*20a0*/  IADD3 R17, PT, PT, R7, UR5, RZ ;  /* 0x0000000507117c10 */ /* 0x000fe2000fffe0ff */
[----:B------:R-:W-:-:S06]  /*20b0*/  IMAD R19, R5, UR5, R0 ;  /* 0x0000000505137c24 */ /* 0x000fcc000f8e0200 */
[----:B--2---:R-:W2:Y:S01]  /*20c0*/  LDC.64 R12, c[0x0][0x388] ;  /* 0x0000e200ff0c7b82 */ /* 0x004ea20000000a00 */
[----:B-1----:R-:W-:-:S05]  /*20d0*/  IMAD.WIDE.U32 R8, R17, 0x4, R8 ;  /* 0x0000000411087825 */ /* 0x002fca00078e0008 */
[----:B------:R-:W3:Y:S01]  /*20e0*/  LDG.E R6, desc[UR6][R8.64] ;  /* 0x0000000608067981 */ /* 0x000ee2000c1e1900 */
[----:B--2---:R-:W-:-:S05]  /*20f0*/  IMAD.WIDE R12, R19, 0x4, R12 ;  /* 0x00000004130c7825 */ /* 0x004fca00078e020c */
[----:B------:R-:W3:Y:S02]  /*2100*/  LDG.E R10, desc[UR6][R12.64] ;  /* 0x000000060c0a7981 */ /* 0x000ee4000c1e1900 */
[----:B---3--:R-:W-:Y:S02]  /*2110*/  IMAD R19, R6, R10, R11 ;  /* 0x0000000a06137224 */ /* 0x008fe400078e020b */
[----:B------:R-:W-:-:S03]  /*2120*/  IMAD.WIDE.U32 R10, R5, 0x4, R12 ;  /* 0x00000004050a7825 */ /* 0x000fc600078e000c */
[----:B------:R1:W-:Y:S04]  /*2130*/  STG.E desc[UR6][R2.64], R19 ;  /* 0x0000001302007986 */ /* 0x0003e8000c101906 */
[----:B------:R-:W2:Y:S04]  /*2140*/  LDG.E R6, desc[UR6][R8.64+0x4] ;  /* 0x0000040608067981 */ /* 0x000ea8000c1e1900 */
[----:B------:R-:W2:Y:S02]  /*2150*/  LDG.E R16, desc[UR6][R10.64] ;  /* 0x000000060a107981 */ /* 0x000ea4000c1e1900 */
[----:B--2---:R-:W-:-:S02]  /*2160*/  IMAD R21, R6, R16, R19 ;  /* 0x0000001006157224 */ /* 0x004fc400078e0213 */
[----:B------:R-:W-:-:S03]  /*2170*/  IMAD.WIDE.U32 R16, R5, 0x4, R10 ;  /* 0x0000000405107825 */ /* 0x000fc600078e000a */
[----:B------:R2:W-:Y:S04]  /*2180*/  STG.E desc[UR6][R2.64], R21 ;  /* 0x0000001502007986 */ /* 0x0005e8000c101906 */
[----:B------:R-:W3:Y:S04]  /*2190*/  LDG.E R6, desc[UR6][R8.64+0x8] ;  /* 0x0000080608067981 */ /* 0x000ee8000c1e1900 */
[----:B------:R-:W3:Y:S01]  /*21a0*/  LDG.E R18, desc[UR6][R16.64] ;  /* 0x0000000610127981 */ /* 0x000ee2000c1e1900 */
[----:B------:R-:W-:-:S04]  /*21b0*/  IMAD.WIDE.U32 R12, R5, 0x4, R16 ;  /* 0x00000004050c7825 */ /* 0x000fc800078e0010 */
[----:B---3--:R-:W-:-:S05]  /*21c0*/  IMAD R23, R6, R18, R21 ;  /* 0x0000001206177224 */ /* 0x008fca00078e0215 */
[----:B------:R3:W-:Y:S04]  /*21d0*/  STG.E desc[UR6][R2.64], R23 ;  /* 0x0000001702007986 */ /* 0x0007e8000c101906 */
[----:B------:R-:W1:Y:S04]  /*21e0*/  LDG.E R6, desc[UR6][R8.64+0xc] ;  /* 0x00000c0608067981 */ /* 0x000e68000c1e1900 */
[----:B------:R-:W1:Y:S01]  /*21f0*/  LDG.E R18, desc[UR6][R12.64] ;  /* 0x000000060c127981 */ /* 0x000e62000c1e1900 */
[----:B------:R-:W-:-:S04]  /*2200*/  IMAD.WIDE.U32 R10, R5, 0x4, R12 ;  /* 0x00000004050a7825 */ /* 0x000fc800078e000c */
[----:B-1----:R-:W-:-:S05]  /*2210*/  IMAD R19, R6, R18, R23 ;  /* 0x0000001206137224 */ /* 0x002fca00078e0217 */
[----:B------:R1:W-:Y:S04]  /*2220*/  STG.E desc[UR6][R2.64], R19 ;  /* 0x0000001302007986 */ /* 0x0003e8000c101906 */
[----:B------:R-:W2:Y:S04]  /*2230*/  LDG.E R6, desc[UR6][R8.64+0x10] ;  /* 0x0000100608067981 */ /* 0x000ea8000c1e1900 */
[----:B------:R-:W2:Y:S01]  /*2240*/  LDG.E R18, desc[UR6][R10.64] ;  /* 0x000000060a127981 */ /* 0x000ea2000c1e1900 */
[----:B------:R-:W-:-:S04]  /*2250*/  IMAD.WIDE.U32 R16, R5, 0x4, R10 ;  /* 0x0000000405107825 */ /* 0x000fc800078e000a */
[----:B--2---:R-:W-:-:S05]  /*2260*/  IMAD R21, R6, R18, R19 ;  /* 0x0000001206157224 */ /* 0x004fca00078e0213 */
[----:B------:R2:W-:Y:S04]  /*2270*/  STG.E desc[UR6][R2.64], R21 ;  /* 0x0000001502007986 */ /* 0x0005e8000c101906 */
[----:B------:R-:W3:Y:S04]  /*2280*/  LDG.E R6, desc[UR6][R8.64+0x14] ;  /* 0x0000140608067981 */ /* 0x000ee8000c1e1900 */
[----:B------:R-:W3:Y:S01]  /*2290*/  LDG.E R18, desc[UR6][R16.64] ;  /* 0x0000000610127981 */ /* 0x000ee2000c1e1900 */
[----:B------:R-:W-:-:S04]  /*22a0*/  IMAD.WIDE.U32 R12, R5, 0x4, R16 ;  /* 0x00000004050c7825 */ /* 0x000fc800078e0010 */
[----:B---3--:R-:W-:-:S05]  /*22b0*/  IMAD R23, R6, R18, R21 ;  /* 0x0000001206177224 */ /* 0x008fca00078e0215 */
        /* <DEDUP_REMOVED lines=8> */
[----:B------:R-:W-:-:S06]  /*2340*/  UIADD3 UR5, UPT, UPT, UR5, 0x8, URZ ;  /* 0x0000000805057890 */ /* 0x000fcc000fffe0ff */
[----:B------:R-:W-:Y:S01]  /*2350*/  ISETP.NE.AND P2, PT, R4, UR5, PT ;  /* 0x0000000504007c0c */ /* 0x000fe2000bf45270 */
[----:B---3--:R-:W-:-:S05]  /*2360*/  IMAD R11, R6, R18, R25 ;  /* 0x00000012060b7224 */ /* 0x008fca00078e0219 */
[----:B------:R2:W-:Y:S07]  /*2370*/  STG.E desc[UR6][R2.64], R11 ;  /* 0x0000000b02007986 */ /* 0x0005ee000c101906 */
[----:B------:R-:W-:Y:S05]  /*2380*/  @P2 BRA `(.L_x_20) ;  /* 0xfffffffc00402947 */ /* 0x000fea000383ffff */
[----:B------:R-:W-:-:S07]  /*2390*/  MOV R6, R4 ;  /* 0x0000000400067202 */ /* 0x000fce0000000f00 */
.L_x_19:
[----:B------:R-:W-:-:S13]  /*23a0*/  ISETP.NE.AND P2, PT, R14, RZ, PT ;  /* 0x000000ff0e00720c */ /* 0x000fda0003f45270 */
[----:B------:R-:W-:Y:S05]  /*23b0*/  @!P2 BRA `(.L_x_21) ;  /* 0x000000040014a947 */ /* 0x000fea0003800000 */
[----:B------:R-:W-:Y:S01]  /*23c0*/  ISETP.NE.AND P3, PT, R15, RZ, PT ;  /* 0x000000ff0f00720c */ /* 0x000fe20003f65270 */
[----:B------:R-:W-:-:S12]  /*23d0*/  @!P1 BRA `(.L_x_22) ;  /* 0x00000000007c9947 */ /* 0x000fd80003800000 */
[----:B------:R-:W1:Y:S01]  /*23e0*/  LDC.64 R16, c[0x0][0x380] ;  /* 0x0000e000ff107b82 */ /* 0x000e620000000a00 */
[----:B------:R-:W-:Y:S01]  /*23f0*/  IADD3 R9, PT, PT, R7, R6, RZ ;  /* 0x0000000607097210 */ /* 0x000fe20007ffe0ff */
[----:B------:R-:W-:-:S06]  /*2400*/  IMAD R19, R6, R5, R0 ;  /* 0x0000000506137224 */ /* 0x000fcc00078e0200 */
[----:B------:R-:W3:Y:S01]  /*2410*/  LDC.64 R12, c[0x0][0x388] ;  /* 0x0000e200ff0c7b82 */ /* 0x000ee20000000a00 */
[----:B-1----:R-:W-:-:S07]  /*2420*/  IMAD.WIDE.U32 R16, R9, 0x4, R16 ;  /* 0x0000000409107825 */ /* 0x002fce00078e0010 */
[----:B------:R-:W1:Y:S01]  /*2430*/  LDC.64 R8, c[0x0][0x380] ;  /* 0x0000e000ff087b82 */ /* 0x000e620000000a00 */
[----:B------:R-:W4:Y:S01]  /*2440*/  LDG.E R16, desc[UR6][R16.64] ;  /* 0x0000000610107981 */ /* 0x000f22000c1e1900 */
[----:B---3--:R-:W-:-:S05]  /*2450*/  IMAD.WIDE R12, R19, 0x4, R12 ;  /* 0x00000004130c7825 */ /* 0x008fca00078e020c */
[----:B------:R-:W4:Y:S01]  /*2460*/  LDG.E R10, desc[UR6][R12.64] ;  /* 0x000000060c0a7981 */ /* 0x000f22000c1e1900 */
[----:B------:R-:W-:-:S04]  /*2470*/  IADD3 R18, P2, PT, R7, R6, RZ ;  /* 0x0000000607127210 */ /* 0x000fc80007f5e0ff */
[----:B------:R-:W-:Y:S02]  /*2480*/  IADD3.X R19, PT, PT, RZ, RZ, RZ, P2, !PT ;  /* 0x000000ffff137210 */ /* 0x000fe400017fe4ff */
[----:B-1----:R-:W-:-:S04]  /*2490*/  LEA R8, P2, R18, R8, 0x2 ;  /* 0x0000000812087211 */ /* 0x002fc800078410ff */
[----:B------:R-:W-:Y:S01]  /*24a0*/  LEA.HI.X R9, R18, R9, R19, 0x2, P2 ;  /* 0x0000000912097211 */ /* 0x000fe200010f1413 */
[----:B----4-:R-:W-:Y:S02]  /*24b0*/  IMAD R19, R16, R10, R11 ;  /* 0x0000000a10137224 */ /* 0x010fe400078e020b */
[----:B--2---:R-:W-:-:S03]  /*24c0*/  IMAD.WIDE.U32 R10, R5, 0x4, R12 ;  /* 0x00000004050a7825 */ /* 0x004fc600078e000c */
[----:B------:R1:W-:Y:S04]  /*24d0*/  STG.E desc[UR6][R2.64], R19 ;  /* 0x0000001302007986 */ /* 0x0003e8000c101906 */
[----:B------:R-:W2:Y:S04]  /*24e0*/  LDG.E R18, desc[UR6][R10.64] ;  /* 0x000000060a127981 */ /* 0x000ea8000c1e1900 */
[----:B------:R-:W2:Y:S01]  /*24f0*/  LDG.E R16, desc[UR6][R8.64+0x4] ;  /* 0x0000040608107981 */ /* 0x000ea2000c1e1900 */
[----:B------:R-:W-:-:S04]  /*2500*/  IMAD.WIDE.U32 R12, R5, 0x4, R10 ;  /* 0x00000004050c7825 */ /* 0x000fc800078e000a */
[----:B--2---:R-:W-:-:S05]  /*2510*/  IMAD R21, R16, R18, R19 ;  /* 0x0000001210157224 */ /* 0x004fca00078e0213 */
[----:B------:R1:W-:Y:S04]  /*2520*/  STG.E desc[UR6][R2.64], R21 ;  /* 0x0000001502007986 */ /* 0x0003e8000c101906 */
[----:B------:R-:W2:Y:S04]  /*2530*/  LDG.E R16, desc[UR6][R8.64+0x8] ;  /* 0x0000080608107981 */ /* 0x000ea8000c1e1900 */
[----:B------:R-:W2:Y:S02]  /*2540*/  LDG.E R17, desc[UR6][R12.64] ;  /* 0x000000060c117981 */ /* 0x000ea4000c1e1900 */
[----:B--2---:R-:W-:-:S02]  /*2550*/  IMAD R23, R16, R17, R21 ;  /* 0x0000001110177224 */ /* 0x004fc400078e0215 */
[----:B------:R-:W-:-:S03]  /*2560*/  IMAD.WIDE.U32 R16, R5, 0x4, R12 ;  /* 0x0000000405107825 */ /* 0x000fc600078e000c */
[----:B------:R1:W-:Y:S04]  /*2570*/  STG.E desc[UR6][R2.64], R23 ;  /* 0x0000001702007986 */ /* 0x0003e8000c101906 */
[----:B------:R-:W2:Y:S04]  /*2580*/  LDG.E R18, desc[UR6][R8.64+0xc] ;  /* 0x00000c0608127981 */ /* 0x000ea8000c1e1900 */
[----:B------:R-:W2:Y:S01]  /*2590*/  LDG.E R16, desc[UR6][R16.64] ;  /* 0x0000000610107981 */ /* 0x000ea2000c1e1900 */
[----:B------:R-:W-:Y:S01]  /*25a0*/  IADD3 R6, PT, PT, R6, 0x4, RZ ;  /* 0x0000000406067810 */ /* 0x000fe20007ffe0ff */
[----:B--2---:R-:W-:-:S05]  /*25b0*/  IMAD R11, R18, R16, R23 ;  /* 0x00000010120b7224 */ /* 0x004fca00078e0217 */
[----:B------:R1:W-:Y:S02]  /*25c0*/  STG.E desc[UR6][R2.64], R11 ;  /* 0x0000000b02007986 */ /* 0x0003e4000c101906 */
.L_x_22:
[----:B------:R-:W-:Y:S05]  /*25d0*/  @!P3 BRA `(.L_x_21) ;  /* 0x00000000008cb947 */ /* 0x000fea0003800000 */
[----:B------:R-:W-:Y:S02]  /*25e0*/  ISETP.NE.AND P3, PT, R15, 0x1, PT ;  /* 0x000000010f00780c */ /* 0x000fe40003f65270 */
[----:B------:R-:W-:-:S11]  /*25f0*/  LOP3.LUT P2, RZ, R5, 0x1, RZ, 0xc0, !PT ;  /* 0x0000000105ff7812 */ /* 0x000fd6000784c0ff */
[----:B------:R-:W-:Y:S05]  /*2600*/  @!P3 BRA `(.L_x_23) ;  /* 0x000000000054b947 */ /* 0x000fea0003800000 */
[----:B------:R-:W3:Y:S01]  /*2610*/  LDC.64 R8, c[0x0][0x380] ;  /* 0x0000e000ff087b82 */ /* 0x000ee20000000a00 */
[----:B------:R-:W-:Y:S02]  /*2620*/  IMAD.IADD R17, R7, 0x1, R6 ;  /* 0x0000000107117824 */ /* 0x000fe400078e0206 */
[----:B-1----:R-:W-:-:S05]  /*2630*/  IMAD R19, R6, R5, R0 ;  /* 0x0000000506137224 */ /* 0x002fca00078e0200 */
[----:B------:R-:W1:Y:S01]  /*2640*/  LDC.64 R12, c[0x0][0x388] ;  /* 0x0000e200ff0c7b82 */ /* 0x000e620000000a00 */
[----:B---3--:R-:W-:-:S06]  /*2650*/  IMAD.WIDE.U32 R16, R17, 0x4, R8 ;  /* 0x0000000411107825 */ /* 0x008fcc00078e0008 */
[----:B------:R-:W2:Y:S01]  /*2660*/  LDG.E R16, desc[UR6][R16.64] ;  /* 0x0000000610107981 */ /* 0x000ea2000c1e1900 */
[----:B-1----:R-:W-:Y:S02]  /*2670*/  IMAD.WIDE R8, R19, 0x4, R12 ;  /* 0x0000000413087825 */ /* 0x002fe400078e020c */
[----:B------:R-:W1:Y:S03]  /*2680*/  LDC.64 R12, c[0x0][0x380] ;  /* 0x0000e000ff0c7b82 */ /* 0x000e660000000a00 */
[----:B------:R-:W2:Y:S01]  /*2690*/  LDG.E R10, desc[UR6][R8.64] ;  /* 0x00000006080a7981 */ /* 0x000ea2000c1e1900 */
[----:B------:R-:W-:-:S04]  /*26a0*/  IADD3 R18, P3, PT, R7, R6, RZ ;  /* 0x0000000607127210 */ /* 0x000fc80007f7e0ff */
[----:B------:R-:W-:Y:S02]  /*26b0*/  IADD3.X R19, PT, PT, RZ, RZ, RZ, P3, !PT ;  /* 0x000000ffff137210 */ /* 0x000fe40001ffe4ff */
[----:B-1----:R-:W-:-:S04]  /*26c0*/  LEA R12, P3, R18, R12, 0x2 ;  /* 0x0000000c120c7211 */ /* 0x002fc800078610ff */
[----:B------:R-:W-:Y:S01]  /*26d0*/  LEA.HI.X R13, R18, R13, R19, 0x2, P3 ;  /* 0x0000000d120d7211 */ /* 0x000fe200018f1413 */
[----:B------:R-:W-:-:S04]  /*26e0*/  IMAD.WIDE.U32 R18, R5, 0x4, R8 ;  /* 0x0000000405127825 */ /* 0x000fc800078e0008 */
[----:B--2---:R-:W-:-:S05]  /*26f0*/  IMAD R21, R16, R10, R11 ;  /* 0x0000000a10157224 */ /* 0x004fca00078e020b */
[----:B------:R3:W-:Y:S04]  /*2700*/  STG.E desc[UR6][R2.64], R21 ;  /* 0x0000001502007986 */ /* 0x0007e8000c101906 */
[----:B------:R-:W2:Y:S04]  /*2710*/  LDG.E R12, desc[UR6][R12.64+0x4] ;  /* 0x000004060c0c7981 */ /* 0x000ea8000c1e1900 */
[----:B------:R-:W2:Y:S01]  /*2720*/  LDG.E R18, desc[UR6][R18.64] ;  /* 0x0000000612127981 */ /* 0x000ea2000c1e1900 */
[----:B------:R-:W-:Y:S01]  /*2730*/  IADD3 R6, PT, PT, R6, 0x2, RZ ;  /* 0x0000000206067810 */ /* 0x000fe20007ffe0ff */
[----:B--2---:R-:W-:-:S05]  /*2740*/  IMAD R11, R12, R18, R21 ;  /* 0x000000120c0b7224 */ /* 0x004fca00078e0215 */
[----:B------:R3:W-:Y:S02]  /*2750*/  STG.E desc[UR6][R2.64], R11 ;  /* 0x0000000b02007986 */ /* 0x0007e4000c101906 */
.L_x_23:
[----:B------:R-:W-:Y:S05]  /*2760*/  @!P2 BRA `(.L_x_21) ;  /* 0x000000000028a947 */ /* 0x000fea0003800000 */
[----:B------:R-:W4:Y:S01]  /*2770*/  LDC.64 R8, c[0x0][0x380] ;  /* 0x0000e000ff087b82 */ /* 0x000f220000000a00 */
[----:B------:R-:W-:Y:S01]  /*2780*/  IADD3 R7, PT, PT, R7, R6, RZ ;  /* 0x0000000607077210 */ /* 0x000fe20007ffe0ff */
[----:B------:R-:W-:-:S06]  /*2790*/  IMAD R5, R6, R5, R0 ;  /* 0x0000000506057224 */ /* 0x000fcc00078e0200 */
[----:B------:R-:W5:Y:S01]  /*27a0*/  LDC.64 R12, c[0x0][0x388] ;  /* 0x0000e200ff0c7b82 */ /* 0x000f620000000a00 */
[----:B----4-:R-:W-:-:S06]  /*27b0*/  IMAD.WIDE.U32 R6, R7, 0x4, R8 ;  /* 0x0000000407067825 */ /* 0x010fcc00078e0008 */
[----:B------:R-:W1:Y:S01]  /*27c0*/  LDG.E R6, desc[UR6][R6.64] ;  /* 0x0000000606067981 */ /* 0x000e62000c1e1900 */
[----:B-----5:R-:W-:-:S06]  /*27d0*/  IMAD.WIDE R8, R5, 0x4, R12 ;  /* 0x0000000405087825 */ /* 0x020fcc00078e020c */
[----:B------:R-:W1:Y:S02]  /*27e0*/  LDG.E R8, desc[UR6][R8.64] ;  /* 0x0000000608087981 */ /* 0x000e64000c1e1900 */
[----:B-123--:R-:W-:-:S05]  /*27f0*/  IMAD R11, R6, R8, R11 ;  /* 0x00000008060b7224 */ /* 0x00efca00078e020b */
[----:B------:R4:W-:Y:S02]  /*2800*/  STG.E desc[UR6][R2.64], R11 ;  /* 0x0000000b02007986 */ /* 0x0009e4000c101906 */
.L_x_21:
[----:B01234-:R-:W0:Y:S01]  /*2810*/  LDC R2, c[0x0][0x398] ;  /* 0x0000e600ff027b82 */ /* 0x01fe220000000800 */
[----:B------:R-:W-:-:S06]  /*2820*/  UIADD3 UR4, UPT, UPT, UR4, 0x1, URZ ;  /* 0x0000000104047890 */ /* 0x000fcc000fffe0ff */
[----:B0-----:R-:W-:-:S13]  /*2830*/  ISETP.NE.AND P2, PT, R2, UR4, PT ;  /* 0x0000000402007c0c */ /* 0x001fda000bf45270 */
[----:B------:R-:W-:Y:S05]  /*2840*/  @!P2 EXIT ;  /* 0x000000000000a94d */ /* 0x000fea0003800000 */
[----:B------:R-:W-:Y:S05]  /*2850*/  BRA `(.L_x_24) ;  /* 0xfffffff400e07947 */ /* 0x000fea000383ffff */
.L_x_18:
[C---:B------:R-:W-:Y:S01]  /*2860*/  ISETP.GE.U32.AND P0, PT, R2.reuse, 0x8, PT ;  /* 0x000000080200780c */ /* 0x040fe20003f06070 */
[----:B------:R-:W-:Y:S01]  /*2870*/  HFMA2 R4, -RZ, RZ, 0, 0 ;  /* 0x00000000ff047431 */ /* 0x000fe200000001ff */
[----:B------:R-:W-:-:S04]  /*2880*/  LOP3.LUT R5, R2, 0x7, RZ, 0xc0, !PT ;  /* 0x0000000702057812 */ /* 0x000fc800078ec0ff */
[----:B------:R-:W-:-:S07]  /*2890*/  ISETP.NE.AND P1, PT, R5, RZ, PT ;  /* 0x000000ff0500720c */ /* 0x000fce0003f25270 */
[----:B------:R-:W-:Y:S06]  /*28a0*/  @!P0 BRA `(.L_x_25) ;  /* 0x00000000005c8947 */ /* 0x000fec0003800000 */
[----:B------:R-:W0:Y:S01]  /*28b0*/  LDC.64 R22, c[0x0][0x390] ;  /* 0x0000e400ff167b82 */ /* 0x000e220000000a00 */
[----:B------:R-:W-:Y:S01]  /*28c0*/  LOP3.LUT R4, R2, 0x7ffffff8, RZ, 0xc0, !PT ;  /* 0x7ffffff802047812 */ /* 0x000fe200078ec0ff */
[----:B------:R-:W-:-:S06]  /*28d0*/  UMOV UR4, URZ ;  /* 0x000000ff00047c82 */ /* 0x000fcc0008000000 */
.L_x_26:
[----:B-1----:R-:W-:Y:S01]  /*28e0*/  IMAD R7, R3, UR4, R0 ;  /* 0x0000000403077c24 */ /* 0x002fe2000f8e0200 */
[----:B------:R-:W-:-:S03]  /*28f0*/  UIADD3 UR4, UPT, UPT, UR4, 0x8, URZ ;  /* 0x0000000804047890 */ /* 0x000fc6000fffe0ff */
[----:B0-----:R-:W-:-:S03]  /*2900*/  IMAD.WIDE R6, R7, 0x4, R22 ;  /* 0x0000000407067825 */ /* 0x001fc600078e0216 */
[----:B------:R-:W-:Y:S02]  /*2910*/  ISETP.NE.AND P0, PT, R4, UR4, PT ;  /* 0x0000000404007c0c */ /* 0x000fe4000bf05270 */
[----:B------:R1:W-:Y:S01]  /*2920*/  STG.E desc[UR6][R6.64], RZ ;  /* 0x000000ff06007986 */ /* 0x0003e2000c101906 */
[----:B------:R-:W-:-:S05]  /*2930*/  IMAD.WIDE R8, R3, 0x4, R6 ;  /* 0x0000000403087825 */ /* 0x000fca00078e0206 */
        /* <DEDUP_REMOVED lines=13> */
[----:B------:R-:W-:Y:S05]  /*2a10*/  @P0 BRA `(.L_x_26) ;  /* 0xfffffffc00b00947 */ /* 0x000fea000383ffff */
.L_x_25:
[----:B------:R-:W-:Y:S05]  /*2a20*/  @!P1 EXIT ;  /* 0x000000000000994d */ /* 0x000fea0003800000 */
[----:B------:R-:W-:Y:S02]  /*2a30*/  ISETP.GE.U32.AND P0, PT, R5, 0x4, PT ;  /* 0x000000040500780c */ /* 0x000fe40003f06070 */
[----:B-1----:R-:W-:-:S04]  /*2a40*/  LOP3.LUT R14, R2, 0x3, RZ, 0xc0, !PT ;  /* 0x00000003020e7812 */ /* 0x002fc800078ec0ff */
[----:B------:R-:W-:-:S07]  /*2a50*/  ISETP.NE.AND P1, PT, R14, RZ, PT ;  /* 0x000000ff0e00720c */ /* 0x000fce0003f25270 */
[----:B------:R-:W-:Y:S06]  /*2a60*/  @!P0 BRA `(.L_x_27) ;  /* 0x00000000002c8947 */ /* 0x000fec0003800000 */
[----:B------:R-:W0:Y:S01]  /*2a70*/  LDC.64 R6, c[0x0][0x390] ;  /* 0x0000e400ff067b82 */ /* 0x000e220000000a00 */
[C---:B------:R-:W-:Y:S01]  /*2a80*/  IMAD R5, R4.reuse, R3, R0 ;  /* 0x0000000304057224 */ /* 0x040fe200078e0200 */
[----:B------:R-:W-:-:S03]  /*2a90*/  IADD3 R4, PT, PT, R4, 0x4, RZ ;  /* 0x0000000404047810 */ /* 0x000fc60007ffe0ff */
[----:B0-----:R-:W-:-:S05]  /*2aa0*/  IMAD.WIDE R6, R5, 0x4, R6 ;  /* 0x0000000405067825 */ /* 0x001fca00078e0206 */
[----:B------:R0:W-:Y:S01]  /*2ab0*/  STG.E desc[UR6][R6.64], RZ ;  /* 0x000000ff06007986 */ /* 0x0001e2000c101906 */
[----:B------:R-:W-:-:S05]  /*2ac0*/  IMAD.WIDE R8, R3, 0x4, R6 ;  /* 0x0000000403087825 */ /* 0x000fca00078e0206 */
[----:B------:R0:W-:Y:S01]  /*2ad0*/  STG.E desc[UR6][R8.64], RZ ;  /* 0x000000ff08007986 */ /* 0x0001e2000c101906 */
[----:B------:R-:W-:-:S05]  /*2ae0*/  IMAD.WIDE R10, R3, 0x4, R8 ;  /* 0x00000004030a7825 */ /* 0x000fca00078e0208 */
[----:B------:R0:W-:Y:S01]  /*2af0*/  STG.E desc[UR6][R10.64], RZ ;  /* 0x000000ff0a007986 */ /* 0x0001e2000c101906 */
[----:B------:R-:W-:-:S05]  /*2b00*/  IMAD.WIDE R12, R3, 0x4, R10 ;  /* 0x00000004030c7825 */ /* 0x000fca00078e020a */
[----:B------:R0:W-:Y:S02]  /*2b10*/  STG.E desc[UR6][R12.64], RZ ;  /* 0x000000ff0c007986 */ /* 0x0001e4000c101906 */
.L_x_27:
[----:B------:R-:W-:Y:S05]  /*2b20*/  @!P1 EXIT ;  /* 0x000000000000994d */ /* 0x000fea0003800000 */
[----:B------:R-:W-:Y:S02]  /*2b30*/  ISETP.NE.AND P0, PT, R14, 0x1, PT ;  /* 0x000000010e00780c */ /* 0x000fe40003f05270 */
[----:B------:R-:W-:-:S04]  /*2b40*/  LOP3.LUT R2, R2, 0x1, RZ, 0xc0, !PT ;  /* 0x0000000102027812 */ /* 0x000fc800078ec0ff */
[----:B------:R-:W-:-:S07]  /*2b50*/  ISETP.NE.U32.AND P1, PT, R2, 0x1, PT ;  /* 0x000000010200780c */ /* 0x000fce0003f25070 */
[----:B------:R-:W-:Y:S06]  /*2b60*/  @!P0 BRA `(.L_x_28) ;  /* 0x00000000001c8947 */ /* 0x000fec0003800000 */
[----:B0-----:R-:W0:Y:S01]  /*2b70*/  LDC.64 R6, c[0x0][0x390] ;  /* 0x0000e400ff067b82 */ /* 0x001e220000000a00 */
[C---:B------:R-:W-:Y:S01]  /*2b80*/  IMAD R5, R4.reuse, R3, R0 ;  /* 0x0000000304057224 */ /* 0x040fe200078e0200 */
[----:B------:R-:W-:-:S03]  /*2b90*/  IADD3 R4, PT, PT, R4, 0x2, RZ ;  /* 0x0000000204047810 */ /* 0x000fc60007ffe0ff */
[----:B0-----:R-:W-:-:S05]  /*2ba0*/  IMAD.WIDE R6, R5, 0x4, R6 ;  /* 0x0000000405067825 */ /* 0x001fca00078e0206 */
[----:B------:R1:W-:Y:S01]  /*2bb0*/  STG.E desc[UR6][R6.64], RZ ;  /* 0x000000ff06007986 */ /* 0x0003e2000c101906 */
[----:B------:R-:W-:-:S05]  /*2bc0*/  IMAD.WIDE R8, R3, 0x4, R6 ;  /* 0x0000000403087825 */ /* 0x000fca00078e0206 */
[----:B------:R1:W-:Y:S02]  /*2bd0*/  STG.E desc[UR6][R8.64], RZ ;  /* 0x000000ff08007986 */ /* 0x0003e4000c101906 */
.L_x_28:
[----:B------:R-:W-:Y:S05]  /*2be0*/  @P1 EXIT ;  /* 0x000000000000194d */ /* 0x000fea0003800000 */
[----:B01----:R-:W0:Y:S01]  /*2bf0*/  LDC.64 R6, c[0x0][0x390] ;  /* 0x0000e400ff067b82 */ /* 0x003e220000000a00 */
[----:B------:R-:W-:-:S04]  /*2c00*/  IMAD R3, R4, R3, R0 ;  /* 0x0000000304037224 */ /* 0x000fc800078e0200 */
[----:B0-----:R-:W-:-:S05]  /*2c10*/  IMAD.WIDE R2, R3, 0x4, R6 ;  /* 0x0000000403027825 */ /* 0x001fca00078e0206 */
[----:B------:R-:W-:Y:S01]  /*2c20*/  STG.E desc[UR6][R2.64], RZ ;  /* 0x000000ff02007986 */ /* 0x000fe2000c101906 */
[----:B------:R-:W-:Y:S05]  /*2c30*/  EXIT ;  /* 0x000000000000794d */ /* 0x000fea0003800000 */
.L_x_0:
[----:B------:R-:W0:Y:S02]  /*2c40*/  LDC.64 R2, c[0x0][0x398] ;  /* 0x0000e600ff027b82 */ /* 0x000e240000000a00 */
[----:B0-----:R-:W-:-:S04]  /*2c50*/  ISETP.GE.AND P0, PT, R0, R3, PT ;  /* 0x000000030000720c */ /* 0x001fc80003f06270 */
[----:B------:R-:W-:-:S13]  /*2c60*/  ISETP.GE.OR P0, PT, R8, R2, P0 ;  /* 0x000000020800720c */ /* 0x000fda0000706670 */
[----:B------:R-:W-:Y:S05]  /*2c70*/  @P0 EXIT ;  /* 0x000000000000094d */ /* 0x000fea0003800000 */
[----:B------:R-:W0:Y:S02]  /*2c80*/  LDCU UR4, c[0x0][0x3a0] ;  /* 0x00007400ff0477ac */ /* 0x000e240008000800 */
[----:B0-----:R-:W-:-:S09]  /*2c90*/  UISETP.NE.AND UP0, UPT, UR4, 0x1, UPT ;  /* 0x000000010400788c */ /* 0x001fd2000bf05270 */
[----:B------:R-:W-:Y:S05]  /*2ca0*/  BRA.U !UP0, `(.L_x_29) ;  /* 0x0000000108387547 */ /* 0x000fea000b800000 */
[----:B------:R-:W-:-:S13]  /*2cb0*/  ISETP.NE.AND P0, PT, RZ, UR4, PT ;  /* 0x00000004ff007c0c */ /* 0x000fda000bf05270 */
[----:B------:R-:W-:Y:S05]  /*2cc0*/  @P0 EXIT ;  /* 0x000000000000094d */ /* 0x000fea0003800000 */
[----:B------:R-:W0:Y:S01]  /*2cd0*/  LDC.64 R4, c[0x0][0x380] ;  /* 0x0000e000ff047b82 */ /* 0x000e220000000a00 */
[----:B------:R-:W-:-:S07]  /*2ce0*/  IMAD R9, R8, R3, R0 ;  /* 0x0000000308097224 */ /* 0x000fce00078e0200 */
[----:B------:R-:W1:Y:S01]  /*2cf0*/  LDC.64 R6, c[0x0][0x388] ;  /* 0x0000e200ff067b82 */ /* 0x000e620000000a00 */
[----:B0-----:R-:W-:-:S06]  /*2d00*/  IMAD.WIDE R2, R9, 0x4, R4 ;  /* 0x0000000409027825 */ /* 0x001fcc00078e0204 */
[----:B------:R-:W2:Y:S01]  /*2d10*/  LDG.E R2, desc[UR6][R2.64] ;  /* 0x0000000602027981 */ /* 0x000ea2000c1e1900 */
[C---:B-1----:R-:W-:Y:S02]  /*2d20*/  IMAD.WIDE R4, R9.reuse, 0x4, R6 ;  /* 0x0000000409047825 */ /* 0x042fe400078e0206 */
[----:B------:R-:W0:Y:S04]  /*2d30*/  LDC.64 R6, c[0x0][0x390] ;  /* 0x0000e400ff067b82 */ /* 0x000e280000000a00 */
[----:B------:R-:W2:Y:S01]  /*2d40*/  LDG.E R5, desc[UR6][R4.64] ;  /* 0x0000000604057981 */ /* 0x000ea2000c1e1900 */
[----:B0-----:R-:W-:-:S04]  /*2d50*/  IMAD.WIDE R6, R9, 0x4, R6 ;  /* 0x0000000409067825 */ /* 0x001fc800078e0206 */
[----:B--2---:R-:W-:-:S05]  /*2d60*/  IMAD.IADD R9, R2, 0x1, R5 ;  /* 0x0000000102097824 */ /* 0x004fca00078e0205 */
[----:B------:R-:W-:Y:S01]  /*2d70*/  STG.E desc[UR6][R6.64], R9 ;  /* 0x0000000906007986 */ /* 0x000fe2000c101906 */
[----:B------:R-:W-:Y:S05]  /*2d80*/  EXIT ;  /* 0x000000000000794d */ /* 0x000fea0003800000 */
.L_x_29:
[----:B------:R-:W0:Y:S01]  /*2d90*/  LDC.64 R4, c[0x0][0x390] ;  /* 0x0000e400ff047b82 */ /* 0x000e220000000a00 */
[----:B------:R-:W-:Y:S01]  /*2da0*/  IMAD R7, R8, R3, RZ ;  /* 0x0000000308077224 */ /* 0x000fe200078e02ff */
[----:B------:R-:W-:-:S04]  /*2db0*/  ISETP.GE.AND P0, PT, R3, 0x1, PT ;  /* 0x000000010300780c */ /* 0x000fc80003f06270 */
[----:B------:R-:W-:-:S05]  /*2dc0*/  IADD3 R9, PT, PT, R0, R7, RZ ;  /* 0x0000000700097210 */ /* 0x000fca0007ffe0ff */
[----:B0-----:R-:W-:-:S05]  /*2dd0*/  IMAD.WIDE R4, R9, 0x4, R4 ;  /* 0x0000000409047825 */ /* 0x001fca00078e0204 */
[----:B------:R0:W-:Y:S01]  /*2de0*/  STG.E desc[UR6][R4.64], RZ ;  /* 0x000000ff04007986 */ /* 0x0001e2000c101906 */
[----:B------:R-:W-:Y:S05]  /*2df0*/  @!P0 EXIT ;  /* 0x000000000000894d */ /* 0x000fea0003800000 */
[C---:B------:R-:W-:Y:S02]  /*2e00*/  IADD3 R2, PT, PT, R3.reuse, -0x1, RZ ;  /* 0xffffffff03027810 */ /* 0x040fe40007ffe0ff */
[----:B------:R-:W-:Y:S02]  /*2e10*/  LOP3.LUT R6, R3, 0x7, RZ, 0xc0, !PT ;  /* 0x0000000703067812 */ /* 0x000fe400078ec0ff */
[----:B------:R-:W-:Y:S01]  /*2e20*/  ISETP.GE.U32.AND P0, PT, R2, 0x7, PT ;  /* 0x000000070200780c */ /* 0x000fe20003f06070 */
[----:B------:R-:W-:Y:S01]  /*2e30*/  HFMA2 R2, -RZ, RZ, 0, 0 ;  /* 0x00000000ff027431 */ /* 0x000fe200000001ff */
[----:B------:R-:W-:Y:S02]  /*2e40*/  ISETP.NE.AND P1, PT, R6, RZ, PT ;  /* 0x000000ff0600720c */ /* 0x000fe40003f25270 */
[----:B------:R-:W-:-:S09]  /*2e50*/  MOV R11, RZ ;  /* 0x000000ff000b7202 */ /* 0x000fd20000000f00 */
[----:B------:R-:W-:Y:S05]  /*2e60*/  @!P0 BRA `(.L_x_30) ;  /* 0x0000000000cc8947 */ /* 0x000fea0003800000 */
[----:B------:R-:W-:Y:S01]  /*2e70*/  LOP3.LUT R2, R3, 0x7ffffff8, RZ, 0xc0, !PT ;  /* 0x7ffffff803027812 */ /* 0x000fe200078ec0ff */
[----:B------:R-:W-:Y:S01]  /*2e80*/  UMOV UR4, URZ ;  /* 0x000000ff00047c82 */ /* 0x000fe20008000000 */
[----:B------:R-:W-:-:S07]  /*2e90*/  MOV R11, RZ ;  /* 0x000000ff000b7202 */ /* 0x000fce0000000f00 */
.L_x_31:
        /* <DEDUP_REMOVED lines=21> */
[----:B------:R-:W4:Y:S04]  /*2ff0*/  LDG.E R16, desc[UR6][R8.64+0xc] ;  /* 0x00000c0608107981 */ /* 0x000f28000c1e1900 */
[----:B-1----:R-:W4:Y:S01]  /*3000*/  LDG.E R17, desc[UR6][R12.64] ;  /* 0x000000060c117981 */ /* 0x002f22000c1e1900 */
[----:B------:R-:W-:-:S04]  /*3010*/  IMAD.WIDE.U32 R10, R3, 0x4, R12 ;  /* 0x00000004030a7825 */ /* 0x000fc800078e000c */
[----:B----4-:R-:W-:-:S05]  /*3020*/  IMAD R17, R16, R17, R21 ;  /* 0x0000001110117224 */ /* 0x010fca00078e0215 */
        /* <DEDUP_REMOVED lines=12> */
[----:B-1----:R-:W3:Y:S02]  /*30f0*/  LDG.E R17, desc[UR6][R12.64] ;  /* 0x000000060c117981 */ /* 0x002ee4000c1e1900 */
[----:B---3--:R-:W-:-:S02]  /*3100*/  IMAD R23, R16, R17, R21 ;  /* 0x0000001110177224 */ /* 0x008fc400078e0215 */
[----:B------:R-:W-:-:S03]  /*3110*/  IMAD.WIDE.U32 R16, R3, 0x4, R12 ;  /* 0x0000000403107825 */ /* 0x000fc600078e000c */
        /* <DEDUP_REMOVED lines=8> */
.L_x_30:
[----:B------:R-:W-:Y:S05]  /*31a0*/  @!P1 EXIT ;  /* 0x000000000000994d */ /* 0x000fea0003800000 */
[----:B------:R-:W-:Y:S02]  /*31b0*/  ISETP.GE.U32.AND P0, PT, R6, 0x4, PT ;  /* 0x000000040600780c */ /* 0x000fe40003f06070 */
[----:B------:R-:W-:-:S04]  /*31c0*/  LOP3.LUT R16, R3, 0x3, RZ, 0xc0, !PT ;  /* 0x0000000303107812 */ /* 0x000fc800078ec0ff */
[----:B------:R-:W-:-:S07]  /*31d0*/  ISETP.NE.AND P1, PT, R16, RZ, PT ;  /* 0x000000ff1000720c */ /* 0x000fce0003f25270 */
[----:B------:R-:W-:Y:S06]  /*31e0*/  @!P0 BRA `(.L_x_32) ;  /* 0x00000000007c8947 */ /* 0x000fec0003800000 */
[----:B------:R-:W1:Y:S01]  /*31f0*/  LDC.64 R14, c[0x0][0x380] ;  /* 0x0000e000ff0e7b82 */ /* 0x000e620000000a00 */
[----:B------:R-:W-:Y:S01]  /*3200*/  IMAD.IADD R9, R7, 0x1, R2 ;  /* 0x0000000107097824 */ /* 0x000fe200078e0202 */
[----:B------:R-:W3:Y:S01]  /*3210*/  LDCU.64 UR4, c[0x0][0x380] ;  /* 0x00007000ff0477ac */ /* 0x000ee20008000a00 */
[----:B------:R-:W-:-:S05]  /*3220*/  IMAD R17, R2, R3, R0 ;  /* 0x0000000302117224 */ /* 0x000fca00078e0200 */
[----:B------:R-:W4:Y:S01]  /*3230*/  LDC.64 R12, c[0x0][0x388] ;  /* 0x0000e200ff0c7b82 */ /* 0x000f220000000a00 */
[----:B-1----:R-:W-:-:S06]  /*3240*/  IMAD.WIDE.U32 R14, R9, 0x4, R14 ;  /* 0x00000004090e7825 */ /* 0x002fcc00078e000e */
[----:B------:R-:W5:Y:S01]  /*3250*/  LDG.E R14, desc[UR6][R14.64] ;  /* 0x000000060e0e7981 */ /* 0x000f62000c1e1900 */
[----:B----4-:R-:W-:-:S05]  /*3260*/  IMAD.WIDE R12, R17, 0x4, R12 ;  /* 0x00000004110c7825 */ /* 0x010fca00078e020c */
[----:B------:R-:W5:Y:S01]  /*3270*/  LDG.E R6, desc[UR6][R12.64] ;  /* 0x000000060c067981 */ /* 0x000f62000c1e1900 */
[----:B------:R-:W-:-:S04]  /*3280*/  IADD3 R9, P0, PT, R7, R2, RZ ;  /* 0x0000000207097210 */ /* 0x000fc80007f1e0ff */
[----:B------:R-:W-:Y:S02]  /*3290*/  IADD3.X R10, PT, PT, RZ, RZ, RZ, P0, !PT ;  /* 0x000000ffff0a7210 */ /* 0x000fe400007fe4ff */
[----:B---3--:R-:W-:-:S04]  /*32a0*/  LEA R8, P0, R9, UR4, 0x2 ;  /* 0x0000000409087c11 */ /* 0x008fc8000f8010ff */
[----:B------:R-:W-:Y:S01]  /*32b0*/  LEA.HI.X R9, R9, UR5, R10, 0x2, P0 ;  /* 0x0000000509097c11 */ /* 0x000fe200080f140a */
[----:B-----5:R-:W-:Y:S02]  /*32c0*/  IMAD R17, R14, R6, R11 ;  /* 0x000000060e117224 */ /* 0x020fe400078e020b */
        /* <DEDUP_REMOVED lines=17> */
.L_x_32:
[----:B------:R-:W-:Y:S05]  /*33e0*/  @!P1 EXIT ;  /* 0x000000000000994d */ /* 0x000fea0003800000 */
[----:B------:R-:W-:Y:S02]  /*33f0*/  ISETP.NE.AND P0, PT, R16, 0x1, PT ;  /* 0x000000011000780c */ /* 0x000fe40003f05270 */
[----:B------:R-:W-:-:S04]  /*3400*/  LOP3.LUT R6, R3, 0x1, RZ, 0xc0, !PT ;  /* 0x0000000103067812 */ /* 0x000fc800078ec0ff */
[----:B------:R-:W-:-:S07]  /*3410*/  ISETP.NE.U32.AND P1, PT, R6, 0x1, PT ;  /* 0x000000010600780c */ /* 0x000fce0003f25070 */
[----:B------:R-:W-:Y:S06]  /*3420*/  @!P0 BRA `(.L_x_33) ;  /* 0x0000000000548947 */ /* 0x000fec0003800000 */
[----:B------:R-:W3:Y:S01]  /*3430*/  LDC.64 R8, c[0x0][0x380] ;  /* 0x0000e000ff087b82 */ /* 0x000ee20000000a00 */
[----:B------:R-:W-:Y:S01]  /*3440*/  IADD3 R13, PT, PT, R7, R2, RZ ;  /* 0x00000002070d7210 */ /* 0x000fe20007ffe0ff */
[----:B-1----:R-:W-:Y:S01]  /*3450*/  IMAD R17, R2, R3, R0 ;  /* 0x0000000302117224 */ /* 0x002fe200078e0200 */
[----:B------:R-:W1:Y:S05]  /*3460*/  LDCU.64 UR4, c[0x0][0x380] ;  /* 0x00007000ff0477ac */ /* 0x000e6a0008000a00 */
[----:B------:R-:W4:Y:S01]  /*3470*/  LDC.64 R14, c[0x0][0x388] ;  /* 0x0000e200ff0e7b82 */ /* 0x000f220000000a00 */
[----:B---3--:R-:W-:-:S06]  /*3480*/  IMAD.WIDE.U32 R12, R13, 0x4, R8 ;  /* 0x000000040d0c7825 */ /* 0x008fcc00078e0008 */
[----:B------:R-:W2:Y:S01]  /*3490*/  LDG.E R12, desc[UR6][R12.64] ;  /* 0x000000060c0c7981 */ /* 0x000ea2000c1e1900 */
[----:B----4-:R-:W-:-:S05]  /*34a0*/  IMAD.WIDE R14, R17, 0x4, R14 ;  /* 0x00000004110e7825 */ /* 0x010fca00078e020e */
[----:B------:R-:W2:Y:S01]  /*34b0*/  LDG.E R6, desc[UR6][R14.64] ;  /* 0x000000060e067981 */ /* 0x000ea2000c1e1900 */
[----:B------:R-:W-:-:S04]  /*34c0*/  IADD3 R9, P0, PT, R7, R2, RZ ;  /* 0x0000000207097210 */ /* 0x000fc80007f1e0ff */
[----:B------:R-:W-:Y:S02]  /*34d0*/  IADD3.X R10, PT, PT, RZ, RZ, RZ, P0, !PT ;  /* 0x000000ffff0a7210 */ /* 0x000fe400007fe4ff */
[----:B-1----:R-:W-:Y:S01]  /*34e0*/  LEA R8, P0, R9, UR4, 0x2 ;  /* 0x0000000409087c11 */ /* 0x002fe2000f8010ff */
[----:B------:R-:W-:-:S03]  /*34f0*/  IMAD.WIDE.U32 R16, R3, 0x4, R14 ;  /* 0x0000000403107825 */ /* 0x000fc600078e000e */
[----:B------:R-:W-:Y:S01]  /*3500*/  LEA.HI.X R9, R9, UR5, R10, 0x2, P0 ;  /* 0x0000000509097c11 */ /* 0x000fe200080f140a */
[----:B--2---:R-:W-:-:S05]  /*3510*/  IMAD R19, R12, R6, R11 ;  /* 0x000000060c137224 */ /* 0x004fca00078e020b */
[----:B------:R3:W-:Y:S04]  /*3520*/  STG.E desc[UR6][R4.64], R19 ;  /* 0x0000001304007986 */ /* 0x0007e8000c101906 */
[----:B------:R-:W2:Y:S04]  /*3530*/  LDG.E R16, desc[UR6][R16.64] ;  /* 0x0000000610107981 */ /* 0x000ea8000c1e1900 */
[----:B------:R-:W2:Y:S01]  /*3540*/  LDG.E R8, desc[UR6][R8.64+0x4] ;  /* 0x0000040608087981 */ /* 0x000ea2000c1e1900 */
[----:B------:R-:W-:Y:S01]  /*3550*/  IADD3 R2, PT, PT, R2, 0x2, RZ ;  /* 0x0000000202027810 */ /* 0x000fe20007ffe0ff */
[----:B--2---:R-:W-:-:S05]  /*3560*/  IMAD R11, R8, R16, R19 ;  /* 0x00000010080b7224 */ /* 0x004fca00078e0213 */
[----:B------:R3:W-:Y:S02]  /*3570*/  STG.E desc[UR6][R4.64], R11 ;  /* 0x0000000b04007986 */ /* 0x0007e4000c101906 */
.L_x_33:
[----:B------:R-:W-:Y:S05]  /*3580*/  @P1 EXIT ;  /* 0x000000000000194d */ /* 0x000fea0003800000 */
        /* <DEDUP_REMOVED lines=9> */
[----:B------:R-:W-:Y:S01]  /*3620*/  STG.E desc[UR6][R4.64], R11 ;  /* 0x0000000b04007986 */ /* 0x000fe2000c101906 */
[----:B------:R-:W-:Y:S05]  /*3630*/  EXIT ;  /* 0x000000000000794d */ /* 0x000fea0003800000 */
.L_x_34:
[----:B------:R-:W-:-:S00]  /*3640*/  BRA `(.L_x_34) ;  /* 0xfffffffc00fc7947 */ /* 0x000fc0000383ffff */
[----:B------:R-:W-:-:S00]  /*3650*/  NOP ;  /* 0x0000000000007918 */ /* 0x000fc00000000000 */
        /* <DEDUP_REMOVED lines=10> */
.L_x_35:


//--------------------- .nv.shared.reserved.0     --------------------------
	.section	.nv.shared.reserved.0,"aw",@nobits
	.weak		__nv_reservedSMEM_offset_0_alias
	.size		__nv_reservedSMEM_offset_0_alias, 0, 64
	.other		__nv_reservedSMEM_offset_0_alias,@"STO_CUDA_RESERVED_SHARED STV_DEFAULT"
__nv_reservedSMEM_offset_0_alias:
	.zero		0
	.zero		64


//--------------------- .nv.constant0._Z8MatrixOpPiS_S_ii9operation11method_type --------------------------
	.section	.nv.constant0._Z8MatrixOpPiS_S_ii9operation11method_type,"a",@progbits
	.sectionflags	@""
	.align	4
.nv.constant0._Z8MatrixOpPiS_S_ii9operation11method_type:
	.zero		936


//--------------------- SYMBOLS --------------------------

	.type		.nv.reservedSmem.offset0,@object
	.size		.nv.reservedSmem.offset0,0x4
